//
// Generated by NVIDIA NVVM Compiler
//
// Compiler Build ID: CL-36424714
// Cuda compilation tools, release 13.0, V13.0.88
// Based on NVVM 20.0.0
//

.version 9.0
.target sm_100
.address_size 64

	// .globl	_Z9MatMulAddPfS_S_S_i

.visible .entry _Z9MatMulAddPfS_S_S_i(
	.param .u64 .ptr .align 1 _Z9MatMulAddPfS_S_S_i_param_0,
	.param .u64 .ptr .align 1 _Z9MatMulAddPfS_S_S_i_param_1,
	.param .u64 .ptr .align 1 _Z9MatMulAddPfS_S_S_i_param_2,
	.param .u64 .ptr .align 1 _Z9MatMulAddPfS_S_S_i_param_3,
	.param .u32 _Z9MatMulAddPfS_S_S_i_param_4
)
{
	.reg .pred 	%p<10>;
	.reg .b32 	%r<65>;
	.reg .b32 	%f<76>;
	.reg .b64 	%rd<70>;

	ld.param.u64 	%rd11, [_Z9MatMulAddPfS_S_S_i_param_0];
	ld.param.u64 	%rd12, [_Z9MatMulAddPfS_S_S_i_param_1];
	ld.param.u64 	%rd13, [_Z9MatMulAddPfS_S_S_i_param_3];
	ld.param.u32 	%r37, [_Z9MatMulAddPfS_S_S_i_param_4];
	cvta.to.global.u64 	%rd1, %rd12;
	cvta.to.global.u64 	%rd2, %rd11;
	cvta.to.global.u64 	%rd14, %rd13;
	mov.u32 	%r1, %tid.x;
	mov.u32 	%r38, %tid.y;
	mul.lo.s32 	%r2, %r37, %r38;
	add.s32 	%r3, %r2, %r1;
	mul.wide.s32 	%rd15, %r3, 4;
	add.s64 	%rd3, %rd14, %rd15;
	mov.b32 	%r39, 0;
	st.global.u32 	[%rd3], %r39;
	setp.lt.s32 	%p1, %r37, 1;
	mov.f32 	%f75, 0f00000000;
	@%p1 bra 	$L__BB0_12;
	and.b32  	%r4, %r37, 7;
	setp.lt.u32 	%p2, %r37, 8;
	mov.b32 	%r63, 0;
	mov.f32 	%f75, 0f00000000;
	@%p2 bra 	$L__BB0_4;
	and.b32  	%r63, %r37, 2147483640;
	neg.s32 	%r61, %r63;
	add.s32 	%r60, %r1, %r37;
	shl.b32 	%r8, %r37, 3;
	shl.b32 	%r41, %r37, 1;
	add.s32 	%r59, %r1, %r41;
	mad.lo.s32 	%r58, %r37, 3, %r1;
	shl.b32 	%r42, %r37, 2;
	add.s32 	%r57, %r1, %r42;
	mad.lo.s32 	%r56, %r37, 5, %r1;
	mad.lo.s32 	%r55, %r37, 6, %r1;
	mad.lo.s32 	%r54, %r37, 7, %r1;
	mul.wide.u32 	%rd16, %r1, 4;
	add.s64 	%rd69, %rd1, %rd16;
	mul.wide.u32 	%rd17, %r2, 4;
	add.s64 	%rd18, %rd17, %rd2;
	add.s64 	%rd68, %rd18, 16;
	mov.f32 	%f75, 0f00000000;
	mul.wide.u32 	%rd33, %r8, 4;
$L__BB0_3:
	.pragma "nounroll";
	ld.global.f32 	%f13, [%rd68+-16];
	ld.global.f32 	%f14, [%rd69];
	add.f32 	%f15, %f13, %f14;
	add.f32 	%f16, %f75, %f15;
	st.global.f32 	[%rd3], %f16;
	ld.global.f32 	%f17, [%rd68+-12];
	mul.wide.u32 	%rd19, %r60, 4;
	add.s64 	%rd20, %rd1, %rd19;
	ld.global.f32 	%f18, [%rd20];
	add.f32 	%f19, %f17, %f18;
	add.f32 	%f20, %f16, %f19;
	st.global.f32 	[%rd3], %f20;
	ld.global.f32 	%f21, [%rd68+-8];
	mul.wide.u32 	%rd21, %r59, 4;
	add.s64 	%rd22, %rd1, %rd21;
	ld.global.f32 	%f22, [%rd22];
	add.f32 	%f23, %f21, %f22;
	add.f32 	%f24, %f20, %f23;
	st.global.f32 	[%rd3], %f24;
	ld.global.f32 	%f25, [%rd68+-4];
	mul.wide.u32 	%rd23, %r58, 4;
	add.s64 	%rd24, %rd1, %rd23;
	ld.global.f32 	%f26, [%rd24];
	add.f32 	%f27, %f25, %f26;
	add.f32 	%f28, %f24, %f27;
	st.global.f32 	[%rd3], %f28;
	ld.global.f32 	%f29, [%rd68];
	mul.wide.u32 	%rd25, %r57, 4;
	add.s64 	%rd26, %rd1, %rd25;
	ld.global.f32 	%f30, [%rd26];
	add.f32 	%f31, %f29, %f30;
	add.f32 	%f32, %f28, %f31;
	st.global.f32 	[%rd3], %f32;
	ld.global.f32 	%f33, [%rd68+4];
	mul.wide.u32 	%rd27, %r56, 4;
	add.s64 	%rd28, %rd1, %rd27;
	ld.global.f32 	%f34, [%rd28];
	add.f32 	%f35, %f33, %f34;
	add.f32 	%f36, %f32, %f35;
	st.global.f32 	[%rd3], %f36;
	ld.global.f32 	%f37, [%rd68+8];
	mul.wide.u32 	%rd29, %r55, 4;
	add.s64 	%rd30, %rd1, %rd29;
	ld.global.f32 	%f38, [%rd30];
	add.f32 	%f39, %f37, %f38;
	add.f32 	%f40, %f36, %f39;
	st.global.f32 	[%rd3], %f40;
	ld.global.f32 	%f41, [%rd68+12];
	mul.wide.u32 	%rd31, %r54, 4;
	add.s64 	%rd32, %rd1, %rd31;
	ld.global.f32 	%f42, [%rd32];
	add.f32 	%f43, %f41, %f42;
	add.f32 	%f75, %f40, %f43;
	st.global.f32 	[%rd3], %f75;
	add.s32 	%r61, %r61, 8;
	add.s32 	%r60, %r60, %r8;
	add.s32 	%r59, %r59, %r8;
	add.s32 	%r58, %r58, %r8;
	add.s32 	%r57, %r57, %r8;
	add.s32 	%r56, %r56, %r8;
	add.s32 	%r55, %r55, %r8;
	add.s32 	%r54, %r54, %r8;
	add.s64 	%rd69, %rd69, %rd33;
	add.s64 	%rd68, %rd68, 32;
	setp.ne.s32 	%p3, %r61, 0;
	@%p3 bra 	$L__BB0_3;
$L__BB0_4:
	setp.eq.s32 	%p4, %r4, 0;
	@%p4 bra 	$L__BB0_12;
	and.b32  	%r32, %r37, 3;
	setp.lt.u32 	%p5, %r4, 4;
	@%p5 bra 	$L__BB0_7;
	add.s32 	%r43, %r63, %r2;
	mul.wide.u32 	%rd34, %r43, 4;
	add.s64 	%rd35, %rd2, %rd34;
	ld.global.f32 	%f44, [%rd35];
	mad.lo.s32 	%r44, %r63, %r37, %r1;
	mul.wide.u32 	%rd36, %r44, 4;
	add.s64 	%rd37, %rd1, %rd36;
	ld.global.f32 	%f45, [%rd37];
	add.f32 	%f46, %f44, %f45;
	add.f32 	%f47, %f75, %f46;
	st.global.f32 	[%rd3], %f47;
	cvt.u64.u32 	%rd38, %r2;
	cvt.u64.u32 	%rd39, %r63;
	add.s64 	%rd40, %rd39, %rd38;
	shl.b64 	%rd41, %rd40, 2;
	add.s64 	%rd42, %rd2, %rd41;
	ld.global.f32 	%f48, [%rd42+4];
	add.s32 	%r45, %r44, %r37;
	mul.wide.u32 	%rd43, %r45, 4;
	add.s64 	%rd44, %rd1, %rd43;
	ld.global.f32 	%f49, [%rd44];
	add.f32 	%f50, %f48, %f49;
	add.f32 	%f51, %f47, %f50;
	st.global.f32 	[%rd3], %f51;
	ld.global.f32 	%f52, [%rd42+8];
	add.s32 	%r46, %r45, %r37;
	mul.wide.u32 	%rd45, %r46, 4;
	add.s64 	%rd46, %rd1, %rd45;
	ld.global.f32 	%f53, [%rd46];
	add.f32 	%f54, %f52, %f53;
	add.f32 	%f55, %f51, %f54;
	st.global.f32 	[%rd3], %f55;
	ld.global.f32 	%f56, [%rd42+12];
	add.s32 	%r47, %r46, %r37;
	mul.wide.u32 	%rd47, %r47, 4;
	add.s64 	%rd48, %rd1, %rd47;
	ld.global.f32 	%f57, [%rd48];
	add.f32 	%f58, %f56, %f57;
	add.f32 	%f75, %f55, %f58;
	st.global.f32 	[%rd3], %f75;
	add.s32 	%r63, %r63, 4;
$L__BB0_7:
	setp.eq.s32 	%p6, %r32, 0;
	@%p6 bra 	$L__BB0_12;
	setp.eq.s32 	%p7, %r32, 1;
	@%p7 bra 	$L__BB0_10;
	add.s32 	%r48, %r63, %r2;
	mul.wide.u32 	%rd49, %r48, 4;
	add.s64 	%rd50, %rd2, %rd49;
	ld.global.f32 	%f59, [%rd50];
	mad.lo.s32 	%r49, %r63, %r37, %r1;
	mul.wide.u32 	%rd51, %r49, 4;
	add.s64 	%rd52, %rd1, %rd51;
	ld.global.f32 	%f60, [%rd52];
	add.f32 	%f61, %f59, %f60;
	add.f32 	%f62, %f75, %f61;
	st.global.f32 	[%rd3], %f62;
	cvt.u64.u32 	%rd53, %r2;
	cvt.u64.u32 	%rd54, %r63;
	add.s64 	%rd55, %rd54, %rd53;
	shl.b64 	%rd56, %rd55, 2;
	add.s64 	%rd57, %rd2, %rd56;
	ld.global.f32 	%f63, [%rd57+4];
	add.s32 	%r50, %r49, %r37;
	mul.wide.u32 	%rd58, %r50, 4;
	add.s64 	%rd59, %rd1, %rd58;
	ld.global.f32 	%f64, [%rd59];
	add.f32 	%f65, %f63, %f64;
	add.f32 	%f75, %f62, %f65;
	st.global.f32 	[%rd3], %f75;
	add.s32 	%r63, %r63, 2;
$L__BB0_10:
	and.b32  	%r51, %r37, 1;
	setp.eq.b32 	%p8, %r51, 1;
	not.pred 	%p9, %p8;
	@%p9 bra 	$L__BB0_12;
	add.s32 	%r52, %r63, %r2;
	mul.wide.u32 	%rd60, %r52, 4;
	add.s64 	%rd61, %rd2, %rd60;
	ld.global.f32 	%f66, [%rd61];
	mad.lo.s32 	%r53, %r63, %r37, %r1;
	mul.wide.u32 	%rd62, %r53, 4;
	add.s64 	%rd63, %rd1, %rd62;
	ld.global.f32 	%f67, [%rd63];
	add.f32 	%f68, %f66, %f67;
	add.f32 	%f75, %f75, %f68;
	st.global.f32 	[%rd3], %f75;
$L__BB0_12:
	ld.param.u64 	%rd67, [_Z9MatMulAddPfS_S_S_i_param_2];
	cvta.to.global.u64 	%rd64, %rd67;
	mul.wide.s32 	%rd65, %r3, 4;
	add.s64 	%rd66, %rd64, %rd65;
	ld.global.f32 	%f69, [%rd66];
	add.f32 	%f70, %f69, %f75;
	st.global.f32 	[%rd3], %f70;
	ret;

}
	// .globl	_Z14MatVecDistancePfS_S_i
.visible .entry _Z14MatVecDistancePfS_S_i(
	.param .u64 .ptr .align 1 _Z14MatVecDistancePfS_S_i_param_0,
	.param .u64 .ptr .align 1 _Z14MatVecDistancePfS_S_i_param_1,
	.param .u64 .ptr .align 1 _Z14MatVecDistancePfS_S_i_param_2,
	.param .u32 _Z14MatVecDistancePfS_S_i_param_3
)
{
	.reg .pred 	%p<10>;
	.reg .b32 	%r<28>;
	.reg .b32 	%f<113>;
	.reg .b64 	%rd<47>;

	ld.param.u64 	%rd16, [_Z14MatVecDistancePfS_S_i_param_0];
	ld.param.u64 	%rd17, [_Z14MatVecDistancePfS_S_i_param_1];
	ld.param.u64 	%rd15, [_Z14MatVecDistancePfS_S_i_param_2];
	ld.param.u32 	%r18, [_Z14MatVecDistancePfS_S_i_param_3];
	cvta.to.global.u64 	%rd1, %rd17;
	cvta.to.global.u64 	%rd2, %rd16;
	mov.u32 	%r1, %tid.x;
	setp.lt.s32 	%p1, %r18, 1;
	mov.f32 	%f112, 0f00000000;
	@%p1 bra 	$L__BB1_13;
	mul.lo.s32 	%r2, %r18, %r1;
	and.b32  	%r3, %r18, 15;
	setp.lt.u32 	%p2, %r18, 16;
	mov.f32 	%f112, 0f00000000;
	mov.b32 	%r25, 0;
	@%p2 bra 	$L__BB1_4;
	and.b32  	%r25, %r18, 2147483632;
	neg.s32 	%r23, %r25;
	add.s64 	%rd44, %rd2, 32;
	mul.wide.u32 	%rd18, %r2, 4;
	add.s64 	%rd19, %rd18, %rd1;
	add.s64 	%rd43, %rd19, 32;
	mov.f32 	%f112, 0f00000000;
$L__BB1_3:
	.pragma "nounroll";
	ld.global.f32 	%f18, [%rd44+-32];
	ld.global.f32 	%f19, [%rd43+-32];
	fma.rn.f32 	%f20, %f18, %f19, %f112;
	ld.global.f32 	%f21, [%rd44+-28];
	ld.global.f32 	%f22, [%rd43+-28];
	fma.rn.f32 	%f23, %f21, %f22, %f20;
	ld.global.f32 	%f24, [%rd44+-24];
	ld.global.f32 	%f25, [%rd43+-24];
	fma.rn.f32 	%f26, %f24, %f25, %f23;
	ld.global.f32 	%f27, [%rd44+-20];
	ld.global.f32 	%f28, [%rd43+-20];
	fma.rn.f32 	%f29, %f27, %f28, %f26;
	ld.global.f32 	%f30, [%rd44+-16];
	ld.global.f32 	%f31, [%rd43+-16];
	fma.rn.f32 	%f32, %f30, %f31, %f29;
	ld.global.f32 	%f33, [%rd44+-12];
	ld.global.f32 	%f34, [%rd43+-12];
	fma.rn.f32 	%f35, %f33, %f34, %f32;
	ld.global.f32 	%f36, [%rd44+-8];
	ld.global.f32 	%f37, [%rd43+-8];
	fma.rn.f32 	%f38, %f36, %f37, %f35;
	ld.global.f32 	%f39, [%rd44+-4];
	ld.global.f32 	%f40, [%rd43+-4];
	fma.rn.f32 	%f41, %f39, %f40, %f38;
	ld.global.f32 	%f42, [%rd44];
	ld.global.f32 	%f43, [%rd43];
	fma.rn.f32 	%f44, %f42, %f43, %f41;
	ld.global.f32 	%f45, [%rd44+4];
	ld.global.f32 	%f46, [%rd43+4];
	fma.rn.f32 	%f47, %f45, %f46, %f44;
	ld.global.f32 	%f48, [%rd44+8];
	ld.global.f32 	%f49, [%rd43+8];
	fma.rn.f32 	%f50, %f48, %f49, %f47;
	ld.global.f32 	%f51, [%rd44+12];
	ld.global.f32 	%f52, [%rd43+12];
	fma.rn.f32 	%f53, %f51, %f52, %f50;
	ld.global.f32 	%f54, [%rd44+16];
	ld.global.f32 	%f55, [%rd43+16];
	fma.rn.f32 	%f56, %f54, %f55, %f53;
	ld.global.f32 	%f57, [%rd44+20];
	ld.global.f32 	%f58, [%rd43+20];
	fma.rn.f32 	%f59, %f57, %f58, %f56;
	ld.global.f32 	%f60, [%rd44+24];
	ld.global.f32 	%f61, [%rd43+24];
	fma.rn.f32 	%f62, %f60, %f61, %f59;
	ld.global.f32 	%f63, [%rd44+28];
	ld.global.f32 	%f64, [%rd43+28];
	fma.rn.f32 	%f112, %f63, %f64, %f62;
	add.s32 	%r23, %r23, 16;
	add.s64 	%rd44, %rd44, 64;
	add.s64 	%rd43, %rd43, 64;
	setp.ne.s32 	%p3, %r23, 0;
	@%p3 bra 	$L__BB1_3;
$L__BB1_4:
	setp.eq.s32 	%p4, %r3, 0;
	@%p4 bra 	$L__BB1_13;
	and.b32  	%r9, %r18, 7;
	setp.lt.u32 	%p5, %r3, 8;
	@%p5 bra 	$L__BB1_7;
	cvt.u64.u32 	%rd20, %r25;
	mul.wide.u32 	%rd21, %r25, 4;
	add.s64 	%rd22, %rd2, %rd21;
	ld.global.f32 	%f66, [%rd22];
	add.s32 	%r20, %r25, %r2;
	mul.wide.u32 	%rd23, %r20, 4;
	add.s64 	%rd24, %rd1, %rd23;
	ld.global.f32 	%f67, [%rd24];
	fma.rn.f32 	%f68, %f66, %f67, %f112;
	ld.global.f32 	%f69, [%rd22+4];
	cvt.u64.u32 	%rd25, %r2;
	add.s64 	%rd26, %rd20, %rd25;
	shl.b64 	%rd27, %rd26, 2;
	add.s64 	%rd28, %rd1, %rd27;
	ld.global.f32 	%f70, [%rd28+4];
	fma.rn.f32 	%f71, %f69, %f70, %f68;
	ld.global.f32 	%f72, [%rd22+8];
	ld.global.f32 	%f73, [%rd28+8];
	fma.rn.f32 	%f74, %f72, %f73, %f71;
	ld.global.f32 	%f75, [%rd22+12];
	ld.global.f32 	%f76, [%rd28+12];
	fma.rn.f32 	%f77, %f75, %f76, %f74;
	ld.global.f32 	%f78, [%rd22+16];
	ld.global.f32 	%f79, [%rd28+16];
	fma.rn.f32 	%f80, %f78, %f79, %f77;
	ld.global.f32 	%f81, [%rd22+20];
	ld.global.f32 	%f82, [%rd28+20];
	fma.rn.f32 	%f83, %f81, %f82, %f80;
	ld.global.f32 	%f84, [%rd22+24];
	ld.global.f32 	%f85, [%rd28+24];
	fma.rn.f32 	%f86, %f84, %f85, %f83;
	ld.global.f32 	%f87, [%rd22+28];
	ld.global.f32 	%f88, [%rd28+28];
	fma.rn.f32 	%f112, %f87, %f88, %f86;
	add.s32 	%r25, %r25, 8;
$L__BB1_7:
	setp.eq.s32 	%p6, %r9, 0;
	@%p6 bra 	$L__BB1_13;
	and.b32  	%r12, %r18, 3;
	setp.lt.u32 	%p7, %r9, 4;
	@%p7 bra 	$L__BB1_10;
	cvt.u64.u32 	%rd29, %r25;
	mul.wide.u32 	%rd30, %r25, 4;
	add.s64 	%rd31, %rd2, %rd30;
	ld.global.f32 	%f90, [%rd31];
	add.s32 	%r21, %r25, %r2;
	mul.wide.u32 	%rd32, %r21, 4;
	add.s64 	%rd33, %rd1, %rd32;
	ld.global.f32 	%f91, [%rd33];
	fma.rn.f32 	%f92, %f90, %f91, %f112;
	ld.global.f32 	%f93, [%rd31+4];
	cvt.u64.u32 	%rd34, %r2;
	add.s64 	%rd35, %rd29, %rd34;
	shl.b64 	%rd36, %rd35, 2;
	add.s64 	%rd37, %rd1, %rd36;
	ld.global.f32 	%f94, [%rd37+4];
	fma.rn.f32 	%f95, %f93, %f94, %f92;
	ld.global.f32 	%f96, [%rd31+8];
	ld.global.f32 	%f97, [%rd37+8];
	fma.rn.f32 	%f98, %f96, %f97, %f95;
	ld.global.f32 	%f99, [%rd31+12];
	ld.global.f32 	%f100, [%rd37+12];
	fma.rn.f32 	%f112, %f99, %f100, %f98;
	add.s32 	%r25, %r25, 4;
$L__BB1_10:
	setp.eq.s32 	%p8, %r12, 0;
	@%p8 bra 	$L__BB1_13;
	add.s32 	%r22, %r25, %r2;
	mul.wide.u32 	%rd38, %r22, 4;
	add.s64 	%rd46, %rd1, %rd38;
	mul.wide.u32 	%rd39, %r25, 4;
	add.s64 	%rd45, %rd2, %rd39;
	neg.s32 	%r27, %r12;
$L__BB1_12:
	.pragma "nounroll";
	ld.global.f32 	%f101, [%rd45];
	ld.global.f32 	%f102, [%rd46];
	fma.rn.f32 	%f112, %f101, %f102, %f112;
	add.s64 	%rd46, %rd46, 4;
	add.s64 	%rd45, %rd45, 4;
	add.s32 	%r27, %r27, 1;
	setp.ne.s32 	%p9, %r27, 0;
	@%p9 bra 	$L__BB1_12;
$L__BB1_13:
	cvta.to.global.u64 	%rd40, %rd15;
	sqrt.rn.f32 	%f103, %f112;
	mul.wide.u32 	%rd41, %r1, 4;
	add.s64 	%rd42, %rd40, %rd41;
	st.global.f32 	[%rd42], %f103;
	ret;

}


// ===== COMPILED SASS (sm_100) =====

	.target	sm_100

	.elftype	@"ET_EXEC"


//--------------------- .note.nv.tkinfo           --------------------------
	.section	.note.nv.tkinfo,"",@"SHT_NOTE"
	.sectionflags	@"SHF_NOTE_NV_TKINFO"
	.tkinfo
        /*0018*/ 	.word	0x00000002
        /*0030*/ 	.string	""
        /*0030*/ 	.string	"ptxas"
        /*0030*/ 	.string	"Cuda compilation tools, release 13.0, V13.0.88"
        /*0030*/ 	.string	"Build cuda_13.0.r13.0/compiler.36424714_0"
        /*0030*/ 	.string	"-arch sm_100 -m 64 "



//--------------------- .note.nv.cuinfo           --------------------------
	.section	.note.nv.cuinfo,"",@"SHT_NOTE"
	.sectionflags	@"SHF_NOTE_NV_CUINFO"
        /*0018*/ 	.short	0x0002
        /*001a*/ 	.short	0x0064
        /*001c*/ 	.short	0x0082
	.zero		2


//--------------------- .nv.info                  --------------------------
	.section	.nv.info,"",@"SHT_CUDA_INFO"
	.align	4


	//----- nvinfo : EIATTR_REGCOUNT
	.align		4
        /*0000*/ 	.byte	0x04, 0x2f
        /*0002*/ 	.short	(.L_1 - .L_0)
	.align		4
.L_0:
        /*0004*/ 	.word	index@(_Z9MatMulAddPfS_S_S_i)
        /*0008*/ 	.word	0x00000020


	//----- nvinfo : EIATTR_FRAME_SIZE
	.align		4
.L_1:
        /*000c*/ 	.byte	0x04, 0x11
        /*000e*/ 	.short	(.L_3 - .L_2)
	.align		4
.L_2:
        /*0010*/ 	.word	index@(_Z9MatMulAddPfS_S_S_i)
        /*0014*/ 	.word	0x00000000


	//----- nvinfo : EIATTR_REGCOUNT
	.align		4
.L_3:
        /*0018*/ 	.byte	0x04, 0x2f
        /*001a*/ 	.short	(.L_5 - .L_4)
	.align		4
.L_4:
        /*001c*/ 	.word	index@(_Z14MatVecDistancePfS_S_i)
        /*0020*/ 	.word	0x0000001e


	//----- nvinfo : EIATTR_FRAME_SIZE
	.align		4
.L_5:
        /*0024*/ 	.byte	0x04, 0x11
        /*0026*/ 	.short	(.L_7 - .L_6)
	.align		4
.L_6:
        /*0028*/ 	.word	index@($__internal_0_$__cuda_sm20_sqrt_rn_f32_slowpath)
        /*002c*/ 	.word	0x00000000


	//----- nvinfo : EIATTR_FRAME_SIZE
	.align		4
.L_7:
        /*0030*/ 	.byte	0x04, 0x11
        /*0032*/ 	.short	(.L_9 - .L_8)
	.align		4
.L_8:
        /*0034*/ 	.word	index@(_Z14MatVecDistancePfS_S_i)
        /*0038*/ 	.word	0x00000000


	//----- nvinfo : EIATTR_MIN_STACK_SIZE
	.align		4
.L_9:
        /*003c*/ 	.byte	0x04, 0x12
        /*003e*/ 	.short	(.L_11 - .L_10)
	.align		4
.L_10:
        /*0040*/ 	.word	index@(_Z14MatVecDistancePfS_S_i)
        /*0044*/ 	.word	0x00000000


	//----- nvinfo : EIATTR_MIN_STACK_SIZE
	.align		4
.L_11:
        /*0048*/ 	.byte	0x04, 0x12
        /*004a*/ 	.short	(.L_13 - .L_12)
	.align		4
.L_12:
        /*004c*/ 	.word	index@(_Z9MatMulAddPfS_S_S_i)
        /*0050*/ 	.word	0x00000000
.L_13:


//--------------------- .nv.compat                --------------------------
	.section	.nv.compat,"",@"SHT_CUDA_COMPAT_INFO"
	.align	4
        /*0000*/ 	.byte	0x02, 0x09, 0x00, 0x00, 0x02, 0x02, 0x01, 0x00, 0x02, 0x05, 0x05, 0x00, 0x03, 0x07, 0x01, 0x01
        /*0010*/ 	.byte	0x02, 0x03, 0x00, 0x00, 0x02, 0x06, 0x01, 0x00, 0x04, 0x0b, 0x08, 0x00, 0x01, 0x00, 0x00, 0x00
        /*0020*/ 	.byte	0x00, 0x00, 0x00, 0x00


//--------------------- .nv.info._Z14MatVecDistancePfS_S_i --------------------------
	.section	.nv.info._Z14MatVecDistancePfS_S_i,"",@"SHT_CUDA_INFO"
	.sectionflags	@""
	.align	4


	//----- nvinfo : EIATTR_CUDA_API_VERSION
	.align		4
        /*0000*/ 	.byte	0x04, 0x37
        /*0002*/ 	.short	(.L_15 - .L_14)
.L_14:
        /*0004*/ 	.word	0x00000082


	//----- nvinfo : EIATTR_KPARAM_INFO
	.align		4
.L_15:
        /*0008*/ 	.byte	0x04, 0x17
        /*000a*/ 	.short	(.L_17 - .L_16)
.L_16:
        /*000c*/ 	.word	0x00000000
        /*0010*/ 	.short	0x0003
        /*0012*/ 	.short	0x0018
        /*0014*/ 	.byte	0x00, 0xf0, 0x11, 0x00


	//----- nvinfo : EIATTR_KPARAM_INFO
	.align		4
.L_17:
        /*0018*/ 	.byte	0x04, 0x17
        /*001a*/ 	.short	(.L_19 - .L_18)
.L_18:
        /*001c*/ 	.word	0x00000000
        /*0020*/ 	.short	0x0002
        /*0022*/ 	.short	0x0010
        /*0024*/ 	.byte	0x00, 0xf5, 0x21, 0x00


	//----- nvinfo : EIATTR_KPARAM_INFO
	.align		4
.L_19:
        /*0028*/ 	.byte	0x04, 0x17
        /*002a*/ 	.short	(.L_21 - .L_20)
.L_20:
        /*002c*/ 	.word	0x00000000
        /*0030*/ 	.short	0x0001
        /*0032*/ 	.short	0x0008
        /*0034*/ 	.byte	0x00, 0xf5, 0x21, 0x00


	//----- nvinfo : EIATTR_KPARAM_INFO
	.align		4
.L_21:
        /*0038*/ 	.byte	0x04, 0x17
        /*003a*/ 	.short	(.L_23 - .L_22)
.L_22:
        /*003c*/ 	.word	0x00000000
        /*0040*/ 	.short	0x0000
        /*0042*/ 	.short	0x0000
        /*0044*/ 	.byte	0x00, 0xf5, 0x21, 0x00


	//----- nvinfo : EIATTR_SPARSE_MMA_MASK
	.align		4
.L_23:
        /*0048*/ 	.byte	0x03, 0x50
        /*004a*/ 	.short	0x0000


	//----- nvinfo : EIATTR_MAXREG_COUNT
	.align		4
        /*004c*/ 	.byte	0x03, 0x1b
        /*004e*/ 	.short	0x00ff


	//----- nvinfo : EIATTR_MERCURY_ISA_VERSION
	.align		4
        /*0050*/ 	.byte	0x03, 0x5f
        /*0052*/ 	.short	0x0101


	//----- nvinfo : EIATTR_VRC_CTA_INIT_COUNT
	.align		4
        /*0054*/ 	.byte	0x02, 0x4a
	.zero		1
	.zero		1


	//----- nvinfo : EIATTR_EXIT_INSTR_OFFSETS
	.align		4
        /*0058*/ 	.byte	0x04, 0x1c
        /*005a*/ 	.short	(.L_25 - .L_24)


	//   ....[0]....
.L_24:
        /*005c*/ 	.word	0x00000bf0


	//----- nvinfo : EIATTR_CRS_STACK_SIZE
	.align		4
.L_25:
        /*0060*/ 	.byte	0x04, 0x1e
        /*0062*/ 	.short	(.L_27 - .L_26)
.L_26:
        /*0064*/ 	.word	0x00000000


	//----- nvinfo : EIATTR_CBANK_PARAM_SIZE
	.align		4
.L_27:
        /*0068*/ 	.byte	0x03, 0x19
        /*006a*/ 	.short	0x001c


	//----- nvinfo : EIATTR_PARAM_CBANK
	.align		4
        /*006c*/ 	.byte	0x04, 0x0a
        /*006e*/ 	.short	(.L_29 - .L_28)
	.align		4
.L_28:
        /*0070*/ 	.word	index@(.nv.constant0._Z14MatVecDistancePfS_S_i)
        /*0074*/ 	.short	0x0380
        /*0076*/ 	.short	0x001c


	//----- nvinfo : EIATTR_SW_WAR
	.align		4
.L_29:
        /*0078*/ 	.byte	0x04, 0x36
        /*007a*/ 	.short	(.L_31 - .L_30)
.L_30:
        /*007c*/ 	.word	0x00000008
.L_31:


//--------------------- .nv.info._Z9MatMulAddPfS_S_S_i --------------------------
	.section	.nv.info._Z9MatMulAddPfS_S_S_i,"",@"SHT_CUDA_INFO"
	.sectionflags	@""
	.align	4


	//----- nvinfo : EIATTR_CUDA_API_VERSION
	.align		4
        /*0000*/ 	.byte	0x04, 0x37
        /*0002*/ 	.short	(.L_33 - .L_32)
.L_32:
        /*0004*/ 	.word	0x00000082


	//----- nvinfo : EIATTR_KPARAM_INFO
	.align		4
.L_33:
        /*0008*/ 	.byte	0x04, 0x17
        /*000a*/ 	.short	(.L_35 - .L_34)
.L_34:
        /*000c*/ 	.word	0x00000000
        /*0010*/ 	.short	0x0004
        /*0012*/ 	.short	0x0020
        /*0014*/ 	.byte	0x00, 0xf0, 0x11, 0x00


	//----- nvinfo : EIATTR_KPARAM_INFO
	.align		4
.L_35:
        /*0018*/ 	.byte	0x04, 0x17
        /*001a*/ 	.short	(.L_37 - .L_36)
.L_36:
        /*001c*/ 	.word	0x00000000
        /*0020*/ 	.short	0x0003
        /*0022*/ 	.short	0x0018
        /*0024*/ 	.byte	0x00, 0xf5, 0x21, 0x00


	//----- nvinfo : EIATTR_KPARAM_INFO
	.align		4
.L_37:
        /*0028*/ 	.byte	0x04, 0x17
        /*002a*/ 	.short	(.L_39 - .L_38)
.L_38:
        /*002c*/ 	.word	0x00000000
        /*0030*/ 	.short	0x0002
        /*0032*/ 	.short	0x0010
        /*0034*/ 	.byte	0x00, 0xf5, 0x21, 0x00


	//----- nvinfo : EIATTR_KPARAM_INFO
	.align		4
.L_39:
        /*0038*/ 	.byte	0x04, 0x17
        /*003a*/ 	.short	(.L_41 - .L_40)
.L_40:
        /*003c*/ 	.word	0x00000000
        /*0040*/ 	.short	0x0001
        /*0042*/ 	.short	0x0008
        /*0044*/ 	.byte	0x00, 0xf5, 0x21, 0x00


	//----- nvinfo : EIATTR_KPARAM_INFO
	.align		4
.L_41:
        /*0048*/ 	.byte	0x04, 0x17
        /*004a*/ 	.short	(.L_43 - .L_42)
.L_42:
        /*004c*/ 	.word	0x00000000
        /*0050*/ 	.short	0x0000
        /*0052*/ 	.short	0x0000
        /*0054*/ 	.byte	0x00, 0xf5, 0x21, 0x00


	//----- nvinfo : EIATTR_SPARSE_MMA_MASK
	.align		4
.L_43:
        /*0058*/ 	.byte	0x03, 0x50
        /*005a*/ 	.short	0x0000


	//----- nvinfo : EIATTR_MAXREG_COUNT
	.align		4
        /*005c*/ 	.byte	0x03, 0x1b
        /*005e*/ 	.short	0x00ff


	//----- nvinfo : EIATTR_MERCURY_ISA_VERSION
	.align		4
        /*0060*/ 	.byte	0x03, 0x5f
        /*0062*/ 	.short	0x0101


	//----- nvinfo : EIATTR_VRC_CTA_INIT_COUNT
	.align		4
        /*0064*/ 	.byte	0x02, 0x4a
	.zero		1
	.zero		1


	//----- nvinfo : EIATTR_EXIT_INSTR_OFFSETS
	.align		4
        /*0068*/ 	.byte	0x04, 0x1c
        /*006a*/ 	.short	(.L_45 - .L_44)


	//   ....[0]....
.L_44:
        /*006c*/ 	.word	0x00000ba0


	//----- nvinfo : EIATTR_CBANK_PARAM_SIZE
	.align		4
.L_45:
        /*0070*/ 	.byte	0x03, 0x19
        /*0072*/ 	.short	0x0024


	//----- nvinfo : EIATTR_PARAM_CBANK
	.align		4
        /*0074*/ 	.byte	0x04, 0x0a
        /*0076*/ 	.short	(.L_47 - .L_46)
	.align		4
.L_46:
        /*0078*/ 	.word	index@(.nv.constant0._Z9MatMulAddPfS_S_S_i)
        /*007c*/ 	.short	0x0380
        /*007e*/ 	.short	0x0024


	//----- nvinfo : EIATTR_SW_WAR
	.align		4
.L_47:
        /*0080*/ 	.byte	0x04, 0x36
        /*0082*/ 	.short	(.L_49 - .L_48)
.L_48:
        /*0084*/ 	.word	0x00000008
.L_49:


//--------------------- .nv.callgraph             --------------------------
	.section	.nv.callgraph,"",@"SHT_CUDA_CALLGRAPH"
	.align	4
	.sectionentsize	8
	.align		4
        /*0000*/ 	.word	0x00000000
	.align		4
        /*0004*/ 	.word	0xffffffff
	.align		4
        /*0008*/ 	.word	0x00000000
	.align		4
        /*000c*/ 	.word	0xfffffffe
	.align		4
        /*0010*/ 	.word	0x00000000
	.align		4
        /*0014*/ 	.word	0xfffffffd
	.align		4
        /*0018*/ 	.word	0x00000000
	.align		4
        /*001c*/ 	.word	0xfffffffc


//--------------------- .text._Z14MatVecDistancePfS_S_i --------------------------
	.section	.text._Z14MatVecDistancePfS_S_i,"ax",@progbits
	.align	128
        .global         _Z14MatVecDistancePfS_S_i
        .type           _Z14MatVecDistancePfS_S_i,@function
        .size           _Z14MatVecDistancePfS_S_i,(.L_x_17 - _Z14MatVecDistancePfS_S_i)
        .other          _Z14MatVecDistancePfS_S_i,@"STO_CUDA_ENTRY STV_DEFAULT"
_Z14MatVecDistancePfS_S_i:
.text._Z14MatVecDistancePfS_S_i:
[----:B------:R-:W-:Y:S01]  /*0000*/  LDC R1, c[0x0][0x37c] ;  /* 0x0000df00ff017b82 */ /* 0x000fe20000000800 */
[----:B------:R-:W0:Y:S01]  /*0010*/  LDCU UR6, c[0x0][0x398] ;  /* 0x00007300ff0677ac */ /* 0x000e220008000800 */
[----:B------:R-:W1:Y:S01]  /*0020*/  S2R R6, SR_TID.X ;  /* 0x0000000000067919 */ /* 0x000e620000002100 */
[----:B------:R-:W-:Y:S01]  /*0030*/  HFMA2 R14, -RZ, RZ, 0, 0 ;  /* 0x00000000ff0e7431 */ /* 0x000fe200000001ff */
[----:B------:R-:W2:Y:S01]  /*0040*/  LDCU.64 UR10, c[0x0][0x358] ;  /* 0x00006b00ff0a77ac */ /* 0x000ea20008000a00 */
[----:B0-----:R-:W-:-:S09]  /*0050*/  UISETP.GE.AND UP0, UPT, UR6, 0x1, UPT ;  /* 0x000000010600788c */ /* 0x001fd2000bf06270 */
[----:B--2---:R-:W-:Y:S05]  /*0060*/  BRA.U !UP0, `(.L_x_0) ;  /* 0x00000009089c7547 */ /* 0x004fea000b800000 */
[----:B------:R-:W-:Y:S02]  /*0070*/  UISETP.GE.U32.AND UP1, UPT, UR6, 0x10, UPT ;  /* 0x000000100600788c */ /* 0x000fe4000bf26070 */
[----:B-1----:R-:W-:Y:S01]  /*0080*/  IMAD R0, R6, UR6, RZ ;  /* 0x0000000606007c24 */ /* 0x002fe2000f8e02ff */
[----:B------:R-:W-:Y:S01]  /*0090*/  ULOP3.LUT UR7, UR6, 0xf, URZ, 0xc0, !UPT ;  /* 0x0000000f06077892 */ /* 0x000fe2000f8ec0ff */
[----:B------:R-:W-:Y:S02]  /*00a0*/  MOV R14, RZ ;  /* 0x000000ff000e7202 */ /* 0x000fe40000000f00 */
[----:B------:R-:W-:Y:S01]  /*00b0*/  MOV R7, RZ ;  /* 0x000000ff00077202 */ /* 0x000fe20000000f00 */
[----:B------:R-:W-:Y:S02]  /*00c0*/  UISETP.NE.AND UP0, UPT, UR7, URZ, UPT ;  /* 0x000000ff0700728c */ /* 0x000fe4000bf05270 */
[----:B------:R-:W-:Y:S09]  /*00d0*/  BRA.U !UP1, `(.L_x_1) ;  /* 0x0000000509107547 */ /* 0x000ff2000b800000 */
[----:B------:R-:W0:Y:S01]  /*00e0*/  LDC.64 R2, c[0x0][0x388] ;  /* 0x0000e200ff027b82 */ /* 0x000e220000000a00 */
[----:B------:R-:W1:Y:S01]  /*00f0*/  LDCU.64 UR4, c[0x0][0x380] ;  /* 0x00007000ff0477ac */ /* 0x000e620008000a00 */
[----:B------:R-:W-:Y:S01]  /*0100*/  MOV R14, RZ ;  /* 0x000000ff000e7202 */ /* 0x000fe20000000f00 */
[----:B------:R-:W-:-:S04]  /*0110*/  ULOP3.LUT UR8, UR6, 0x7ffffff0, URZ, 0xc0, !UPT ;  /* 0x7ffffff006087892 */ /* 0x000fc8000f8ec0ff */
[----:B------:R-:W-:Y:S02]  /*0120*/  UIADD3 UR9, UPT, UPT, -UR8, URZ, URZ ;  /* 0x000000ff08097290 */ /* 0x000fe4000fffe1ff */
[----:B------:R-:W-:Y:S01]  /*0130*/  MOV R7, UR8 ;  /* 0x0000000800077c02 */ /* 0x000fe20008000f00 */
[----:B-1----:R-:W-:-:S04]  /*0140*/  UIADD3 UR4, UP1, UPT, UR4, 0x20, URZ ;  /* 0x0000002004047890 */ /* 0x002fc8000ff3e0ff */
[----:B------:R-:W-:Y:S01]  /*0150*/  UIADD3.X UR5, UPT, UPT, URZ, UR5, URZ, UP1, !UPT ;  /* 0x00000005ff057290 */ /* 0x000fe20008ffe4ff */
[----:B0-----:R-:W-:Y:S01]  /*0160*/  IMAD.WIDE.U32 R2, R0, 0x4, R2 ;  /* 0x0000000400027825 */ /* 0x001fe200078e0002 */
[----:B------:R-:W-:Y:S02]  /*0170*/  MOV R4, UR4 ;  /* 0x0000000400047c02 */ /* 0x000fe40008000f00 */
[----:B------:R-:W-:Y:S02]  /*0180*/  IADD3 R2, P0, PT, R2, 0x20, RZ ;  /* 0x0000002002027810 */ /* 0x000fe40007f1e0ff */
[----:B------:R-:W-:Y:S02]  /*0190*/  MOV R5, UR5 ;  /* 0x0000000500057c02 */ /* 0x000fe40008000f00 */
[----:B------:R-:W-:-:S09]  /*01a0*/  IADD3.X R3, PT, PT, RZ, R3, RZ, P0, !PT ;  /* 0x00000003ff037210 */ /* 0x000fd200007fe4ff */
.L_x_2:
[----:B------:R-:W2:Y:S04]  /*01b0*/  LDG.E R15, desc[UR10][R4.64+-0x20] ;  /* 0xffffe00a040f7981 */ /* 0x000ea8000c1e1900 */
[----:B------:R-:W2:Y:S04]  /*01c0*/  LDG.E R16, desc[UR10][R2.64+-0x20] ;  /* 0xffffe00a02107981 */ /* 0x000ea8000c1e1900 */
[----:B------:R-:W3:Y:S04]  /*01d0*/  LDG.E R24, desc[UR10][R4.64+-0x1c] ;  /* 0xffffe40a04187981 */ /* 0x000ee8000c1e1900 */
[----:B------:R-:W3:Y:S04]  /*01e0*/  LDG.E R25, desc[UR10][R2.64+-0x1c] ;  /* 0xffffe40a02197981 */ /* 0x000ee8000c1e1900 */
[----:B------:R-:W4:Y:S04]  /*01f0*/  LDG.E R19, desc[UR10][R4.64+-0x18] ;  /* 0xffffe80a04137981 */ /* 0x000f28000c1e1900 */
[----:B------:R-:W4:Y:S04]  /*0200*/  LDG.E R18, desc[UR10][R2.64+-0x18] ;  /* 0xffffe80a02127981 */ /* 0x000f28000c1e1900 */
[----:B------:R-:W5:Y:S04]  /*0210*/  LDG.E R20, desc[UR10][R4.64+-0x14] ;  /* 0xffffec0a04147981 */ /* 0x000f68000c1e1900 */
        /* <DEDUP_REMOVED lines=9> */
[----:B------:R-:W5:Y:S01]  /*02b0*/  LDG.E R17, desc[UR10][R2.64] ;  /* 0x0000000a02117981 */ /* 0x000f62000c1e1900 */
[----:B--2---:R-:W-:-:S03]  /*02c0*/  FFMA R15, R15, R16, R14 ;  /* 0x000000100f0f7223 */ /* 0x004fc6000000000e */
[----:B------:R-:W2:Y:S04]  /*02d0*/  LDG.E R16, desc[UR10][R4.64] ;  /* 0x0000000a04107981 */ /* 0x000ea8000c1e1900 */
[----:B------:R-:W2:Y:S01]  /*02e0*/  LDG.E R14, desc[UR10][R4.64+0x4] ;  /* 0x0000040a040e7981 */ /* 0x000ea2000c1e1900 */
[----:B---3--:R-:W-:-:S03]  /*02f0*/  FFMA R24, R24, R25, R15 ;  /* 0x0000001918187223 */ /* 0x008fc6000000000f */
[----:B------:R-:W3:Y:S01]  /*0300*/  LDG.E R15, desc[UR10][R2.64+0x4] ;  /* 0x0000040a020f7981 */ /* 0x000ee2000c1e1900 */
[----:B----4-:R-:W-:-:S03]  /*0310*/  FFMA R25, R19, R18, R24 ;  /* 0x0000001213197223 */ /* 0x010fc60000000018 */
[----:B------:R-:W4:Y:S04]  /*0320*/  LDG.E R18, desc[UR10][R4.64+0x8] ;  /* 0x0000080a04127981 */ /* 0x000f28000c1e1900 */
[----:B------:R-:W4:Y:S01]  /*0330*/  LDG.E R19, desc[UR10][R2.64+0x8] ;  /* 0x0000080a02137981 */ /* 0x000f22000c1e1900 */
[----:B-----5:R-:W-:-:S03]  /*0340*/  FFMA R25, R20, R21, R25 ;  /* 0x0000001514197223 */ /* 0x020fc60000000019 */
[----:B------:R-:W5:Y:S04]  /*0350*/  LDG.E R20, desc[UR10][R4.64+0xc] ;  /* 0x00000c0a04147981 */ /* 0x000f68000c1e1900 */
[----:B------:R-:W5:Y:S01]  /*0360*/  LDG.E R21, desc[UR10][R2.64+0xc] ;  /* 0x00000c0a02157981 */ /* 0x000f62000c1e1900 */
[----:B------:R-:W-:-:S03]  /*0370*/  FFMA R25, R22, R23, R25 ;  /* 0x0000001716197223 */ /* 0x000fc60000000019 */
[----:B------:R-:W5:Y:S04]  /*0380*/  LDG.E R22, desc[UR10][R4.64+0x10] ;  /* 0x0000100a04167981 */ /* 0x000f68000c1e1900 */
[----:B------:R-:W5:Y:S01]  /*0390*/  LDG.E R23, desc[UR10][R2.64+0x10] ;  /* 0x0000100a02177981 */ /* 0x000f62000c1e1900 */
[----:B------:R-:W-:-:S03]  /*03a0*/  FFMA R26, R12, R13, R25 ;  /* 0x0000000d0c1a7223 */ /* 0x000fc60000000019 */
[----:B------:R-:W5:Y:S04]  /*03b0*/  LDG.E R24, desc[UR10][R4.64+0x14] ;  /* 0x0000140a04187981 */ /* 0x000f68000c1e1900 */
[----:B------:R-:W5:Y:S04]  /*03c0*/  LDG.E R25, desc[UR10][R2.64+0x14] ;  /* 0x0000140a02197981 */ /* 0x000f68000c1e1900 */
[----:B------:R-:W5:Y:S01]  /*03d0*/  LDG.E R12, desc[UR10][R4.64+0x18] ;  /* 0x0000180a040c7981 */ /* 0x000f62000c1e1900 */
[----:B------:R-:W-:-:S03]  /*03e0*/  FFMA R27, R11, R8, R26 ;  /* 0x000000080b1b7223 */ /* 0x000fc6000000001a */
[----:B------:R-:W5:Y:S04]  /*03f0*/  LDG.E R13, desc[UR10][R2.64+0x18] ;  /* 0x0000180a020d7981 */ /* 0x000f68000c1e1900 */
[----:B------:R0:W5:Y:S04]  /*0400*/  LDG.E R8, desc[UR10][R4.64+0x1c] ;  /* 0x00001c0a04087981 */ /* 0x000168000c1e1900 */
[----:B------:R1:W5:Y:S01]  /*0410*/  LDG.E R11, desc[UR10][R2.64+0x1c] ;  /* 0x00001c0a020b7981 */ /* 0x000362000c1e1900 */
[----:B------:R-:W-:Y:S01]  /*0420*/  FFMA R9, R10, R9, R27 ;  /* 0x000000090a097223 */ /* 0x000fe2000000001b */
[----:B------:R-:W-:-:S04]  /*0430*/  UIADD3 UR9, UPT, UPT, UR9, 0x10, URZ ;  /* 0x0000001009097890 */ /* 0x000fc8000fffe0ff */
[----:B------:R-:W-:Y:S01]  /*0440*/  UISETP.NE.AND UP1, UPT, UR9, URZ, UPT ;  /* 0x000000ff0900728c */ /* 0x000fe2000bf25270 */
[----:B0-----:R-:W-:Y:S02]  /*0450*/  IADD3 R4, P0, PT, R4, 0x40, RZ ;  /* 0x0000004004047810 */ /* 0x001fe40007f1e0ff */
[----:B-1----:R-:W-:Y:S02]  /*0460*/  IADD3 R2, P1, PT, R2, 0x40, RZ ;  /* 0x0000004002027810 */ /* 0x002fe40007f3e0ff */
[----:B------:R-:W-:Y:S02]  /*0470*/  IADD3.X R5, PT, PT, RZ, R5, RZ, P0, !PT ;  /* 0x00000005ff057210 */ /* 0x000fe400007fe4ff */
[----:B------:R-:W-:Y:S01]  /*0480*/  IADD3.X R3, PT, PT, RZ, R3, RZ, P1, !PT ;  /* 0x00000003ff037210 */ /* 0x000fe20000ffe4ff */
[----:B--2---:R-:W-:-:S04]  /*0490*/  FFMA R9, R16, R17, R9 ;  /* 0x0000001110097223 */ /* 0x004fc80000000009 */
[----:B---3--:R-:W-:-:S04]  /*04a0*/  FFMA R9, R14, R15, R9 ;  /* 0x0000000f0e097223 */ /* 0x008fc80000000009 */
[----:B----4-:R-:W-:-:S04]  /*04b0*/  FFMA R9, R18, R19, R9 ;  /* 0x0000001312097223 */ /* 0x010fc80000000009 */
[----:B-----5:R-:W-:-:S04]  /*04c0*/  FFMA R9, R20, R21, R9 ;  /* 0x0000001514097223 */ /* 0x020fc80000000009 */
[----:B------:R-:W-:-:S04]  /*04d0*/  FFMA R9, R22, R23, R9 ;  /* 0x0000001716097223 */ /* 0x000fc80000000009 */
[----:B------:R-:W-:-:S04]  /*04e0*/  FFMA R9, R24, R25, R9 ;  /* 0x0000001918097223 */ /* 0x000fc80000000009 */
[----:B------:R-:W-:-:S04]  /*04f0*/  FFMA R9, R12, R13, R9 ;  /* 0x0000000d0c097223 */ /* 0x000fc80000000009 */
[----:B------:R-:W-:Y:S01]  /*0500*/  FFMA R14, R8, R11, R9 ;  /* 0x0000000b080e7223 */ /* 0x000fe20000000009 */
[----:B------:R-:W-:Y:S06]  /*0510*/  BRA.U UP1, `(.L_x_2) ;  /* 0xfffffffd01247547 */ /* 0x000fec000b83ffff */
.L_x_1:
[----:B------:R-:W-:Y:S05]  /*0520*/  BRA.U !UP0, `(.L_x_0) ;  /* 0x00000005086c7547 */ /* 0x000fea000b800000 */
[----:B------:R-:W-:Y:S02]  /*0530*/  UISETP.GE.U32.AND UP0, UPT, UR7, 0x8, UPT ;  /* 0x000000080700788c */ /* 0x000fe4000bf06070 */
[----:B------:R-:W-:-:S04]  /*0540*/  ULOP3.LUT UR5, UR6, 0x7, URZ, 0xc0, !UPT ;  /* 0x0000000706057892 */ /* 0x000fc8000f8ec0ff */
[----:B------:R-:W-:-:S03]  /*0550*/  UISETP.NE.AND UP1, UPT, UR5, URZ, UPT ;  /* 0x000000ff0500728c */ /* 0x000fc6000bf25270 */
[----:B------:R-:W-:Y:S08]  /*0560*/  BRA.U !UP0, `(.L_x_3) ;  /* 0x00000001088c7547 */ /* 0x000ff0000b800000 */
[----:B------:R-:W0:Y:S01]  /*0570*/  LDC.64 R8, c[0x0][0x388] ;  /* 0x0000e200ff087b82 */ /* 0x000e220000000a00 */
[----:B------:R-:W1:Y:S01]  /*0580*/  LDCU.64 UR8, c[0x0][0x388] ;  /* 0x00007100ff0877ac */ /* 0x000e620008000a00 */
[CC--:B------:R-:W-:Y:S02]  /*0590*/  IADD3 R3, PT, PT, R0.reuse, R7.reuse, RZ ;  /* 0x0000000700037210 */ /* 0x0c0fe40007ffe0ff */
[----:B------:R-:W-:-:S04]  /*05a0*/  IADD3 R10, P0, PT, R0, R7, RZ ;  /* 0x00000007000a7210 */ /* 0x000fc80007f1e0ff */
[----:B------:R-:W2:Y:S01]  /*05b0*/  LDC.64 R4, c[0x0][0x380] ;  /* 0x0000e000ff047b82 */ /* 0x000ea20000000a00 */
[----:B0-----:R-:W-:Y:S01]  /*05c0*/  IMAD.WIDE.U32 R8, R3, 0x4, R8 ;  /* 0x0000000403087825 */ /* 0x001fe200078e0008 */
[----:B------:R-:W-:Y:S02]  /*05d0*/  IADD3.X R3, PT, PT, RZ, RZ, RZ, P0, !PT ;  /* 0x000000ffff037210 */ /* 0x000fe400007fe4ff */
[----:B-1----:R-:W-:-:S04]  /*05e0*/  LEA R2, P0, R10, UR8, 0x2 ;  /* 0x000000080a027c11 */ /* 0x002fc8000f8010ff */
[----:B------:R-:W-:Y:S01]  /*05f0*/  LEA.HI.X R3, R10, UR9, R3, 0x2, P0 ;  /* 0x000000090a037c11 */ /* 0x000fe200080f1403 */
[C---:B--2---:R-:W-:Y:S01]  /*0600*/  IMAD.WIDE.U32 R4, R7.reuse, 0x4, R4 ;  /* 0x0000000407047825 */ /* 0x044fe200078e0004 */
        /* <DEDUP_REMOVED lines=16> */
[----:B------:R-:W-:Y:S01]  /*0710*/  IADD3 R7, PT, PT, R7, 0x8, RZ ;  /* 0x0000000807077810 */ /* 0x000fe20007ffe0ff */
[----:B--2---:R-:W-:-:S04]  /*0720*/  FFMA R10, R11, R10, R14 ;  /* 0x0000000a0b0a7223 */ /* 0x004fc8000000000e */
[----:B---3--:R-:W-:-:S04]  /*0730*/  FFMA R10, R13, R12, R10 ;  /* 0x0000000c0d0a7223 */ /* 0x008fc8000000000a */
[----:B----4-:R-:W-:-:S04]  /*0740*/  FFMA R10, R15, R16, R10 ;  /* 0x000000100f0a7223 */ /* 0x010fc8000000000a */
[----:B-----5:R-:W-:-:S04]  /*0750*/  FFMA R10, R17, R18, R10 ;  /* 0x00000012110a7223 */ /* 0x020fc8000000000a */
[----:B------:R-:W-:-:S04]  /*0760*/  FFMA R10, R19, R20, R10 ;  /* 0x00000014130a7223 */ /* 0x000fc8000000000a */
[----:B------:R-:W-:-:S04]  /*0770*/  FFMA R21, R21, R22, R10 ;  /* 0x0000001615157223 */ /* 0x000fc8000000000a */
[----:B------:R-:W-:-:S04]  /*0780*/  FFMA R8, R8, R9, R21 ;  /* 0x0000000908087223 */ /* 0x000fc80000000015 */
[----:B------:R-:W-:-:S07]  /*0790*/  FFMA R14, R23, R24, R8 ;  /* 0x00000018170e7223 */ /* 0x000fce0000000008 */
.L_x_3:
        /* <DEDUP_REMOVED lines=12> */
[----:B-1----:R-:W-:-:S03]  /*0860*/  LEA R2, P0, R10, UR6, 0x2 ;  /* 0x000000060a027c11 */ /* 0x002fc6000f8010ff */
[----:B------:R-:W3:Y:S01]  /*0870*/  LDG.E R8, desc[UR10][R8.64] ;  /* 0x0000000a08087981 */ /* 0x000ee2000c1e1900 */
[----:B------:R-:W-:Y:S01]  /*0880*/  LEA.HI.X R3, R10, UR7, R3, 0x2, P0 ;  /* 0x000000070a037c11 */ /* 0x000fe200080f1403 */
[----:B--2---:R-:W-:-:S04]  /*0890*/  IMAD.WIDE.U32 R4, R7, 0x4, R4 ;  /* 0x0000000407047825 */ /* 0x004fc800078e0004 */
[----:B------:R-:W2:Y:S04]  /*08a0*/  LDG.E R12, desc[UR10][R2.64+0x4] ;  /* 0x0000040a020c7981 */ /* 0x000ea8000c1e1900 */
[----:B------:R-:W3:Y:S04]  /*08b0*/  LDG.E R11, desc[UR10][R4.64] ;  /* 0x0000000a040b7981 */ /* 0x000ee8000c1e1900 */
[----:B------:R-:W2:Y:S04]  /*08c0*/  LDG.E R10, desc[UR10][R4.64+0x4] ;  /* 0x0000040a040a7981 */ /* 0x000ea8000c1e1900 */
[----:B------:R-:W4:Y:S04]  /*08d0*/  LDG.E R13, desc[UR10][R4.64+0x8] ;  /* 0x0000080a040d7981 */ /* 0x000f28000c1e1900 */
[----:B------:R-:W4:Y:S04]  /*08e0*/  LDG.E R15, desc[UR10][R2.64+0x8] ;  /* 0x0000080a020f7981 */ /* 0x000f28000c1e1900 */
[----:B------:R-:W5:Y:S04]  /*08f0*/  LDG.E R16, desc[UR10][R2.64+0xc] ;  /* 0x00000c0a02107981 */ /* 0x000f68000c1e1900 */
[----:B------:R-:W5:Y:S01]  /*0900*/  LDG.E R17, desc[UR10][R4.64+0xc] ;  /* 0x00000c0a04117981 */ /* 0x000f62000c1e1900 */
[----:B------:R-:W-:Y:S01]  /*0910*/  IADD3 R7, PT, PT, R7, 0x4, RZ ;  /* 0x0000000407077810 */ /* 0x000fe20007ffe0ff */
[----:B---3--:R-:W-:-:S04]  /*0920*/  FFMA R11, R11, R8, R14 ;  /* 0x000000080b0b7223 */ /* 0x008fc8000000000e */
[----:B--2---:R-:W-:-:S04]  /*0930*/  FFMA R10, R10, R12, R11 ;  /* 0x0000000c0a0a7223 */ /* 0x004fc8000000000b */
[----:B----4-:R-:W-:-:S04]  /*0940*/  FFMA R10, R13, R15, R10 ;  /* 0x0000000f0d0a7223 */ /* 0x010fc8000000000a */
[----:B-----5:R-:W-:-:S07]  /*0950*/  FFMA R14, R17, R16, R10 ;  /* 0x00000010110e7223 */ /* 0x020fce000000000a */
.L_x_4:
[----:B------:R-:W-:Y:S05]  /*0960*/  BRA.U !UP1, `(.L_x_0) ;  /* 0x00000001095c7547 */ /* 0x000fea000b800000 */
[----:B------:R-:W0:Y:S01]  /*0970*/  LDC.64 R2, c[0x0][0x388] ;  /* 0x0000e200ff027b82 */ /* 0x000e220000000a00 */
[----:B------:R-:W-:Y:S01]  /*0980*/  IADD3 R9, PT, PT, R0, R7, RZ ;  /* 0x0000000700097210 */ /* 0x000fe20007ffe0ff */
[----:B------:R-:W-:-:S06]  /*0990*/  UIADD3 UR4, UPT, UPT, -UR4, URZ, URZ ;  /* 0x000000ff04047290 */ /* 0x000fcc000fffe1ff */
[----:B------:R-:W1:Y:S01]  /*09a0*/  LDC.64 R4, c[0x0][0x380] ;  /* 0x0000e000ff047b82 */ /* 0x000e620000000a00 */
[----:B0-----:R-:W-:-:S03]  /*09b0*/  IMAD.WIDE.U32 R2, R9, 0x4, R2 ;  /* 0x0000000409027825 */ /* 0x001fc600078e0002 */
[----:B------:R-:W-:Y:S02]  /*09c0*/  MOV R8, R2 ;  /* 0x0000000200087202 */ /* 0x000fe40000000f00 */
[----:B------:R-:W-:Y:S01]  /*09d0*/  MOV R9, R3 ;  /* 0x0000000300097202 */ /* 0x000fe20000000f00 */
[----:B-1----:R-:W-:-:S03]  /*09e0*/  IMAD.WIDE.U32 R4, R7, 0x4, R4 ;  /* 0x0000000407047825 */ /* 0x002fc600078e0004 */
[----:B------:R-:W-:Y:S02]  /*09f0*/  MOV R2, R4 ;  /* 0x0000000400027202 */ /* 0x000fe40000000f00 */
[----:B------:R-:W-:-:S07]  /*0a00*/  MOV R7, R5 ;  /* 0x0000000500077202 */ /* 0x000fce0000000f00 */
.L_x_5:
[----:B------:R-:W-:Y:S02]  /*0a10*/  MOV R3, R7 ;  /* 0x0000000700037202 */ /* 0x000fe40000000f00 */
[----:B------:R-:W-:Y:S02]  /*0a20*/  MOV R4, R8 ;  /* 0x0000000800047202 */ /* 0x000fe40000000f00 */
[----:B------:R-:W-:Y:S02]  /*0a30*/  MOV R5, R9 ;  /* 0x0000000900057202 */ /* 0x000fe40000000f00 */
[----:B------:R0:W2:Y:S04]  /*0a40*/  LDG.E R3, desc[UR10][R2.64] ;  /* 0x0000000a02037981 */ /* 0x0000a8000c1e1900 */
[----:B------:R-:W2:Y:S01]  /*0a50*/  LDG.E R0, desc[UR10][R4.64] ;  /* 0x0000000a04007981 */ /* 0x000ea2000c1e1900 */
[----:B------:R-:W-:Y:S01]  /*0a60*/  UIADD3 UR4, UPT, UPT, UR4, 0x1, URZ ;  /* 0x0000000104047890 */ /* 0x000fe2000fffe0ff */
[----:B------:R-:W-:-:S03]  /*0a70*/  IADD3 R8, P0, PT, R8, 0x4, RZ ;  /* 0x0000000408087810 */ /* 0x000fc60007f1e0ff */
[----:B------:R-:W-:Y:S01]  /*0a80*/  UISETP.NE.AND UP0, UPT, UR4, URZ, UPT ;  /* 0x000000ff0400728c */ /* 0x000fe2000bf05270 */
[----:B0-----:R-:W-:Y:S02]  /*0a90*/  IADD3 R2, P1, PT, R2, 0x4, RZ ;  /* 0x0000000402027810 */ /* 0x001fe40007f3e0ff */
[----:B------:R-:W-:Y:S02]  /*0aa0*/  IADD3.X R9, PT, PT, RZ, R9, RZ, P0, !PT ;  /* 0x00000009ff097210 */ /* 0x000fe400007fe4ff */
[----:B------:R-:W-:Y:S01]  /*0ab0*/  IADD3.X R7, PT, PT, RZ, R7, RZ, P1, !PT ;  /* 0x00000007ff077210 */ /* 0x000fe20000ffe4ff */
[----:B--2---:R-:W-:-:S03]  /*0ac0*/  FFMA R14, R3, R0, R14 ;  /* 0x00000000030e7223 */ /* 0x004fc6000000000e */
[----:B------:R-:W-:Y:S05]  /*0ad0*/  BRA.U UP0, `(.L_x_5) ;  /* 0xfffffffd00cc7547 */ /* 0x000fea000b83ffff */
.L_x_0:
[----:B------:R-:W-:Y:S01]  /*0ae0*/  IADD3 R0, PT, PT, R14, -0xd000000, RZ ;  /* 0xf30000000e007810 */ /* 0x000fe20007ffe0ff */
[----:B------:R0:W2:Y:S01]  /*0af0*/  MUFU.RSQ R3, R14 ;  /* 0x0000000e00037308 */ /* 0x0000a20000001400 */
[----:B------:R-:W-:Y:S02]  /*0b00*/  BSSY.RECONVERGENT B0, `(.L_x_6) ;  /* 0x000000b000007945 */ /* 0x000fe40003800200 */
[----:B------:R-:W-:-:S13]  /*0b10*/  ISETP.GT.U32.AND P0, PT, R0, 0x727fffff, PT ;  /* 0x727fffff0000780c */ /* 0x000fda0003f04070 */
[----:B0-----:R-:W-:Y:S05]  /*0b20*/  @!P0 BRA `(.L_x_7) ;  /* 0x0000000000108947 */ /* 0x001fea0003800000 */
[----:B------:R-:W-:Y:S02]  /*0b30*/  MOV R0, R14 ;  /* 0x0000000e00007202 */ /* 0x000fe40000000f00 */
[----:B------:R-:W-:-:S07]  /*0b40*/  MOV R8, 0xb60 ;  /* 0x00000b6000087802 */ /* 0x000fce0000000f00 */
[----:B-12---:R-:W-:Y:S05]  /*0b50*/  CALL.REL.NOINC `($__internal_0_$__cuda_sm20_sqrt_rn_f32_slowpath) ;  /* 0x0000000000287944 */ /* 0x006fea0003c00000 */
[----:B------:R-:W-:Y:S05]  /*0b60*/  BRA `(.L_x_8) ;  /* 0x0000000000107947 */ /* 0x000fea0003800000 */
.L_x_7:
[C---:B--2---:R-:W-:Y:S01]  /*0b70*/  FMUL.FTZ R5, R3.reuse, R14 ;  /* 0x0000000e03057220 */ /* 0x044fe20000410000 */
[----:B------:R-:W-:-:S03]  /*0b80*/  FMUL.FTZ R0, R3, 0.5 ;  /* 0x3f00000003007820 */ /* 0x000fc60000410000 */
[----:B------:R-:W-:-:S04]  /*0b90*/  FFMA R14, -R5, R5, R14 ;  /* 0x00000005050e7223 */ /* 0x000fc8000000010e */
[----:B------:R-:W-:-:S07]  /*0ba0*/  FFMA R5, R14, R0, R5 ;  /* 0x000000000e057223 */ /* 0x000fce0000000005 */
.L_x_8:
[----:B------:R-:W-:Y:S05]  /*0bb0*/  BSYNC.RECONVERGENT B0 ;  /* 0x0000000000007941 */ /* 0x000fea0003800200 */
.L_x_6:
[----:B------:R-:W1:Y:S02]  /*0bc0*/  LDC.64 R2, c[0x0][0x390] ;  /* 0x0000e400ff027b82 */ /* 0x000e640000000a00 */
[----:B-1----:R-:W-:-:S05]  /*0bd0*/  IMAD.WIDE.U32 R6, R6, 0x4, R2 ;  /* 0x0000000406067825 */ /* 0x002fca00078e0002 */
[----:B------:R-:W-:Y:S01]  /*0be0*/  STG.E desc[UR10][R6.64], R5 ;  /* 0x0000000506007986 */ /* 0x000fe2000c10190a */
[----:B------:R-:W-:Y:S05]  /*0bf0*/  EXIT ;  /* 0x000000000000794d */ /* 0x000fea0003800000 */
        .weak           $__internal_0_$__cuda_sm20_sqrt_rn_f32_slowpath
        .type           $__internal_0_$__cuda_sm20_sqrt_rn_f32_slowpath,@function
        .size           $__internal_0_$__cuda_sm20_sqrt_rn_f32_slowpath,(.L_x_17 - $__internal_0_$__cuda_sm20_sqrt_rn_f32_slowpath)
$__internal_0_$__cuda_sm20_sqrt_rn_f32_slowpath:
[----:B------:R-:W-:-:S13]  /*0c00*/  LOP3.LUT P0, RZ, R0, 0x7fffffff, RZ, 0xc0, !PT ;  /* 0x7fffffff00ff7812 */ /* 0x000fda000780c0ff */
[----:B------:R-:W-:Y:S01]  /*0c10*/  @!P0 MOV R2, R0 ;  /* 0x0000000000028202 */ /* 0x000fe20000000f00 */
[----:B------:R-:W-:Y:S06]  /*0c20*/  @!P0 BRA `(.L_x_9) ;  /* 0x0000000000408947 */ /* 0x000fec0003800000 */
[----:B------:R-:W-:-:S13]  /*0c30*/  FSETP.GEU.FTZ.AND P0, PT, R0, RZ, PT ;  /* 0x000000ff0000720b */ /* 0x000fda0003f1e000 */
[----:B------:R-:W-:Y:S01]  /*0c40*/  @!P0 MOV R2, 0x7fffffff ;  /* 0x7fffffff00028802 */ /* 0x000fe20000000f00 */
[----:B------:R-:W-:Y:S06]  /*0c50*/  @!P0 BRA `(.L_x_9) ;  /* 0x0000000000348947 */ /* 0x000fec0003800000 */
[----:B------:R-:W-:-:S13]  /*0c60*/  FSETP.GTU.FTZ.AND P0, PT, |R0|, +INF , PT ;  /* 0x7f8000000000780b */ /* 0x000fda0003f1c200 */
[----:B------:R-:W-:Y:S01]  /*0c70*/  @P0 FADD.FTZ R2, R0, 1 ;  /* 0x3f80000000020421 */ /* 0x000fe20000010000 */
[----:B------:R-:W-:Y:S06]  /*0c80*/  @P0 BRA `(.L_x_9) ;  /* 0x0000000000280947 */ /* 0x000fec0003800000 */
[----:B------:R-:W-:-:S13]  /*0c90*/  FSETP.NEU.FTZ.AND P0, PT, |R0|, +INF , PT ;  /* 0x7f8000000000780b */ /* 0x000fda0003f1d200 */
[----:B------:R-:W-:-:S04]  /*0ca0*/  @P0 FFMA R3, R0, 1.84467440737095516160e+19, RZ ;  /* 0x5f80000000030823 */ /* 0x000fc800000000ff */
[----:B------:R-:W0:Y:S02]  /*0cb0*/  @P0 MUFU.RSQ R2, R3 ;  /* 0x0000000300020308 */ /* 0x000e240000001400 */
[----:B0-----:R-:W-:Y:S01]  /*0cc0*/  @P0 FMUL.FTZ R4, R3, R2 ;  /* 0x0000000203040220 */ /* 0x001fe20000410000 */
[----:B------:R-:W-:Y:S01]  /*0cd0*/  @P0 FMUL.FTZ R7, R2, 0.5 ;  /* 0x3f00000002070820 */ /* 0x000fe20000410000 */
[----:B------:R-:W-:Y:S02]  /*0ce0*/  @!P0 MOV R2, R0 ;  /* 0x0000000000028202 */ /* 0x000fe40000000f00 */
[----:B------:R-:W-:-:S04]  /*0cf0*/  @P0 FADD.FTZ R5, -R4, -RZ ;  /* 0x800000ff04050221 */ /* 0x000fc80000010100 */
[----:B------:R-:W-:-:S04]  /*0d00*/  @P0 FFMA R5, R4, R5, R3 ;  /* 0x0000000504050223 */ /* 0x000fc80000000003 */
[----:B------:R-:W-:-:S04]  /*0d10*/  @P0 FFMA R5, R5, R7, R4 ;  /* 0x0000000705050223 */ /* 0x000fc80000000004 */
[----:B------:R-:W-:-:S07]  /*0d20*/  @P0 FMUL.FTZ R2, R5, 2.3283064365386962891e-10 ;  /* 0x2f80000005020820 */ /* 0x000fce0000410000 */
.L_x_9:
[----:B------:R-:W-:Y:S01]  /*0d30*/  HFMA2 R3, -RZ, RZ, 0, 0 ;  /* 0x00000000ff037431 */ /* 0x000fe200000001ff */
[----:B------:R-:W-:Y:S02]  /*0d40*/  MOV R5, R2 ;  /* 0x0000000200057202 */ /* 0x000fe40000000f00 */
[----:B------:R-:W-:-:S04]  /*0d50*/  MOV R2, R8 ;  /* 0x0000000800027202 */ /* 0x000fc80000000f00 */
[----:B------:R-:W-:Y:S05]  /*0d60*/  RET.REL.NODEC R2 `(_Z14MatVecDistancePfS_S_i) ;  /* 0xfffffff002a47950 */ /* 0x000fea0003c3ffff */
.L_x_10:
[----:B------:R-:W-:-:S00]  /*0d70*/  BRA `(.L_x_10) ;  /* 0xfffffffc00fc7947 */ /* 0x000fc0000383ffff */
[----:B------:R-:W-:-:S00]  /*0d80*/  NOP ;  /* 0x0000000000007918 */ /* 0x000fc00000000000 */
[----:B------:R-:W-:-:S00]  /*0d90*/  NOP ;  /* 0x0000000000007918 */ /* 0x000fc00000000000 */
[----:B------:R-:W-:-:S00]  /*0da0*/  NOP ;  /* 0x0000000000007918 */ /* 0x000fc00000000000 */
[----:B------:R-:W-:-:S00]  /*0db0*/  NOP ;  /* 0x0000000000007918 */ /* 0x000fc00000000000 */
[----:B------:R-:W-:-:S00]  /*0dc0*/  NOP ;  /* 0x0000000000007918 */ /* 0x000fc00000000000 */
[----:B------:R-:W-:-:S00]  /*0dd0*/  NOP ;  /* 0x0000000000007918 */ /* 0x000fc00000000000 */
[----:B------:R-:W-:-:S00]  /*0de0*/  NOP ;  /* 0x0000000000007918 */ /* 0x000fc00000000000 */
[----:B------:R-:W-:-:S00]  /*0df0*/  NOP ;  /* 0x0000000000007918 */ /* 0x000fc00000000000 */
.L_x_17:


//--------------------- .text._Z9MatMulAddPfS_S_S_i --------------------------
	.section	.text._Z9MatMulAddPfS_S_S_i,"ax",@progbits
	.align	128
        .global         _Z9MatMulAddPfS_S_S_i
        .type           _Z9MatMulAddPfS_S_S_i,@function
        .size           _Z9MatMulAddPfS_S_S_i,(.L_x_19 - _Z9MatMulAddPfS_S_S_i)
        .other          _Z9MatMulAddPfS_S_S_i,@"STO_CUDA_ENTRY STV_DEFAULT"
_Z9MatMulAddPfS_S_S_i:
.text._Z9MatMulAddPfS_S_S_i:
[----:B------:R-:W-:Y:S01]  /*0000*/  LDC R1, c[0x0][0x37c] ;  /* 0x0000df00ff017b82 */ /* 0x000fe20000000800 */
[----:B------:R-:W0:Y:S07]  /*0010*/  S2R R2, SR_TID.Y ;  /* 0x0000000000027919 */ /* 0x000e2e0000002200 */
[----:B------:R-:W1:Y:S01]  /*0020*/  LDC R3, c[0x0][0x3a0] ;  /* 0x0000e800ff037b82 */ /* 0x000e620000000800 */
[----:B------:R-:W2:Y:S01]  /*0030*/  LDCU.64 UR4, c[0x0][0x358] ;  /* 0x00006b00ff0477ac */ /* 0x000ea20008000a00 */
[----:B------:R-:W-:Y:S01]  /*0040*/  HFMA2 R19, -RZ, RZ, 0, 0 ;  /* 0x00000000ff137431 */ /* 0x000fe200000001ff */
[----:B------:R-:W3:Y:S05]  /*0050*/  S2R R0, SR_TID.X ;  /* 0x0000000000007919 */ /* 0x000eea0000002100 */
[----:B------:R-:W4:Y:S01]  /*0060*/  LDC.64 R10, c[0x0][0x398] ;  /* 0x0000e600ff0a7b82 */ /* 0x000f220000000a00 */
[----:B-1----:R-:W-:Y:S01]  /*0070*/  ISETP.GE.AND P0, PT, R3, 0x1, PT ;  /* 0x000000010300780c */ /* 0x002fe20003f06270 */
[----:B0-----:R-:W-:-:S05]  /*0080*/  IMAD R5, R2, R3, RZ ;  /* 0x0000000302057224 */ /* 0x001fca00078e02ff */
[----:B---3--:R-:W-:-:S05]  /*0090*/  IADD3 R2, PT, PT, R5, R0, RZ ;  /* 0x0000000005027210 */ /* 0x008fca0007ffe0ff */
[----:B----4-:R-:W-:-:S05]  /*00a0*/  IMAD.WIDE R10, R2, 0x4, R10 ;  /* 0x00000004020a7825 */ /* 0x010fca00078e020a */
[----:B--2---:R0:W-:Y:S01]  /*00b0*/  STG.E desc[UR4][R10.64], RZ ;  /* 0x000000ff0a007986 */ /* 0x0041e2000c101904 */
[----:B------:R-:W-:Y:S05]  /*00c0*/  @!P0 BRA `(.L_x_11) ;  /* 0x0000000800a08947 */ /* 0x000fea0003800000 */
[C---:B------:R-:W-:Y:S02]  /*00d0*/  ISETP.GE.U32.AND P1, PT, R3.reuse, 0x8, PT ;  /* 0x000000080300780c */ /* 0x040fe40003f26070 */
[----:B------:R-:W-:Y:S02]  /*00e0*/  LOP3.LUT R4, R3, 0x7, RZ, 0xc0, !PT ;  /* 0x0000000703047812 */ /* 0x000fe400078ec0ff */
[----:B------:R-:W-:Y:S02]  /*00f0*/  MOV R6, RZ ;  /* 0x000000ff00067202 */ /* 0x000fe40000000f00 */
[----:B------:R-:W-:Y:S02]  /*0100*/  ISETP.NE.AND P0, PT, R4, RZ, PT ;  /* 0x000000ff0400720c */ /* 0x000fe40003f05270 */
[----:B------:R-:W-:-:S05]  /*0110*/  MOV R19, RZ ;  /* 0x000000ff00137202 */ /* 0x000fca0000000f00 */
[----:B------:R-:W-:Y:S06]  /*0120*/  @!P1 BRA `(.L_x_12) ;  /* 0x0000000400389947 */ /* 0x000fec0003800000 */
[----:B------:R-:W1:Y:S01]  /*0130*/  LDC.64 R6, c[0x0][0x380] ;  /* 0x0000e000ff067b82 */ /* 0x000e620000000a00 */
[----:B------:R-:W-:Y:S01]  /*0140*/  IADD3 R8, PT, PT, R0, R3, RZ ;  /* 0x0000000300087210 */ /* 0x000fe20007ffe0ff */
[C-C-:B------:R-:W-:Y:S01]  /*0150*/  IMAD R24, R3.reuse, 0x3, R0.reuse ;  /* 0x0000000303187824 */ /* 0x140fe200078e0200 */
[C---:B------:R-:W-:Y:S01]  /*0160*/  SHF.L.U32 R25, R3.reuse, 0x3, RZ ;  /* 0x0000000303197819 */ /* 0x040fe200000006ff */
[C-C-:B------:R-:W-:Y:S01]  /*0170*/  IMAD R27, R3.reuse, 0x5, R0.reuse ;  /* 0x00000005031b7824 */ /* 0x140fe200078e0200 */
[CC--:B------:R-:W-:Y:S01]  /*0180*/  LEA R9, R3.reuse, R0.reuse, 0x1 ;  /* 0x0000000003097211 */ /* 0x0c0fe200078e08ff */
[C-C-:B------:R-:W-:Y:S01]  /*0190*/  IMAD R28, R3.reuse, 0x6, R0.reuse ;  /* 0x00000006031c7824 */ /* 0x140fe200078e0200 */
[C---:B------:R-:W-:Y:S01]  /*01a0*/  LEA R26, R3.reuse, R0, 0x2 ;  /* 0x00000000031a7211 */ /* 0x040fe200078e10ff */
[----:B------:R-:W2:Y:S01]  /*01b0*/  LDC.64 R14, c[0x0][0x388] ;  /* 0x0000e200ff0e7b82 */ /* 0x000ea20000000a00 */
[----:B------:R-:W-:Y:S01]  /*01c0*/  IMAD R29, R3, 0x7, R0 ;  /* 0x00000007031d7824 */ /* 0x000fe200078e0200 */
[----:B------:R-:W-:Y:S01]  /*01d0*/  MOV R19, RZ ;  /* 0x000000ff00137202 */ /* 0x000fe20000000f00 */
[----:B-1----:R-:W-:-:S03]  /*01e0*/  IMAD.WIDE.U32 R6, R5, 0x4, R6 ;  /* 0x0000000405067825 */ /* 0x002fc600078e0006 */
[----:B------:R-:W-:Y:S02]  /*01f0*/  IADD3 R18, P1, PT, R6, 0x10, RZ ;  /* 0x0000001006127810 */ /* 0x000fe40007f3e0ff */
[----:B------:R-:W-:Y:S01]  /*0200*/  LOP3.LUT R6, R3, 0x7ffffff8, RZ, 0xc0, !PT ;  /* 0x7ffffff803067812 */ /* 0x000fe200078ec0ff */
[----:B--2---:R-:W-:Y:S01]  /*0210*/  IMAD.WIDE.U32 R16, R0, 0x4, R14 ;  /* 0x0000000400107825 */ /* 0x004fe200078e000e */
[----:B------:R-:W-:Y:S02]  /*0220*/  IADD3.X R13, PT, PT, RZ, R7, RZ, P1, !PT ;  /* 0x00000007ff0d7210 */ /* 0x000fe40000ffe4ff */
[----:B------:R-:W-:-:S07]  /*0230*/  IADD3 R7, PT, PT, -R6, RZ, RZ ;  /* 0x000000ff06077210 */ /* 0x000fce0007ffe1ff */
.L_x_13:
[----:B------:R-:W-:Y:S01]  /*0240*/  MOV R12, R18 ;  /* 0x00000012000c7202 */ /* 0x000fe20000000f00 */
[----:B-1----:R-:W2:Y:S04]  /*0250*/  LDG.E R21, desc[UR4][R16.64] ;  /* 0x0000000410157981 */ /* 0x002ea8000c1e1900 */
[----:B------:R-:W2:Y:S01]  /*0260*/  LDG.E R18, desc[UR4][R12.64+-0x10] ;  /* 0xfffff0040c127981 */ /* 0x000ea2000c1e1900 */
[----:B------:R-:W-:-:S04]  /*0270*/  IMAD.WIDE.U32 R22, R8, 0x4, R14 ;  /* 0x0000000408167825 */ /* 0x000fc800078e000e */
[----:B--2---:R-:W-:-:S04]  /*0280*/  FADD R18, R18, R21 ;  /* 0x0000001512127221 */ /* 0x004fc80000000000 */
[----:B------:R-:W-:-:S05]  /*0290*/  FADD R21, R18, R19 ;  /* 0x0000001312157221 */ /* 0x000fca0000000000 */
[----:B------:R1:W-:Y:S04]  /*02a0*/  STG.E desc[UR4][R10.64], R21 ;  /* 0x000000150a007986 */ /* 0x0003e8000c101904 */
[----:B------:R-:W2:Y:S04]  /*02b0*/  LDG.E R23, desc[UR4][R22.64] ;  /* 0x0000000416177981 */ /* 0x000ea8000c1e1900 */
[----:B------:R-:W2:Y:S02]  /*02c0*/  LDG.E R18, desc[UR4][R12.64+-0xc] ;  /* 0xfffff4040c127981 */ /* 0x000ea4000c1e1900 */
[----:B--2---:R-:W-:-:S04]  /*02d0*/  FADD R18, R18, R23 ;  /* 0x0000001712127221 */ /* 0x004fc80000000000 */
[----:B------:R-:W-:Y:S01]  /*02e0*/  FADD R23, R21, R18 ;  /* 0x0000001215177221 */ /* 0x000fe20000000000 */
[----:B------:R-:W-:-:S04]  /*02f0*/  IMAD.WIDE.U32 R18, R9, 0x4, R14 ;  /* 0x0000000409127825 */ /* 0x000fc800078e000e */
[----:B------:R2:W-:Y:S04]  /*0300*/  STG.E desc[UR4][R10.64], R23 ;  /* 0x000000170a007986 */ /* 0x0005e8000c101904 */
[----:B------:R-:W3:Y:S04]  /*0310*/  LDG.E R19, desc[UR4][R18.64] ;  /* 0x0000000412137981 */ /* 0x000ee8000c1e1900 */
[----:B------:R-:W3:Y:S02]  /*0320*/  LDG.E R20, desc[UR4][R12.64+-0x8] ;  /* 0xfffff8040c147981 */ /* 0x000ee4000c1e1900 */
[----:B---3--:R-:W-:-:S04]  /*0330*/  FADD R20, R20, R19 ;  /* 0x0000001314147221 */ /* 0x008fc80000000000 */
[----:B------:R-:W-:Y:S01]  /*0340*/  FADD R19, R23, R20 ;  /* 0x0000001417137221 */ /* 0x000fe20000000000 */
[----:B-1----:R-:W-:-:S04]  /*0350*/  IMAD.WIDE.U32 R20, R24, 0x4, R14 ;  /* 0x0000000418147825 */ /* 0x002fc800078e000e */
[----:B------:R1:W-:Y:S04]  /*0360*/  STG.E desc[UR4][R10.64], R19 ;  /* 0x000000130a007986 */ /* 0x0003e8000c101904 */
[----:B------:R-:W3:Y:S04]  /*0370*/  LDG.E R21, desc[UR4][R20.64] ;  /* 0x0000000414157981 */ /* 0x000ee8000c1e1900 */
[----:B------:R-:W3:Y:S02]  /*0380*/  LDG.E R22, desc[UR4][R12.64+-0x4] ;  /* 0xfffffc040c167981 */ /* 0x000ee4000c1e1900 */
[----:B---3--:R-:W-:-:S04]  /*0390*/  FADD R22, R22, R21 ;  /* 0x0000001516167221 */ /* 0x008fc80000000000 */
[----:B------:R-:W-:Y:S01]  /*03a0*/  FADD R21, R19, R22 ;  /* 0x0000001613157221 */ /* 0x000fe20000000000 */
[----:B--2---:R-:W-:-:S04]  /*03b0*/  IMAD.WIDE.U32 R22, R26, 0x4, R14 ;  /* 0x000000041a167825 */ /* 0x004fc800078e000e */
        /* <DEDUP_REMOVED lines=20> */
[----:B------:R4:W3:Y:S01]  /*0500*/  LDG.E R19, desc[UR4][R12.64+0xc] ;  /* 0x00000c040c137981 */ /* 0x0008e2000c1e1900 */
[----:B--2---:R-:W-:Y:S01]  /*0510*/  IADD3 R18, P1, PT, R12, 0x20, RZ ;  /* 0x000000200c127810 */ /* 0x004fe20007f3e0ff */
[----:B------:R-:W-:Y:S01]  /*0520*/  IMAD.WIDE.U32 R16, R25, 0x4, R16 ;  /* 0x0000000419107825 */ /* 0x000fe200078e0010 */
[----:B------:R-:W-:-:S02]  /*0530*/  IADD3 R7, PT, PT, R7, 0x8, RZ ;  /* 0x0000000807077810 */ /* 0x000fc40007ffe0ff */
[C---:B------:R-:W-:Y:S02]  /*0540*/  IADD3 R8, PT, PT, R25.reuse, R8, RZ ;  /* 0x0000000819087210 */ /* 0x040fe40007ffe0ff */
[C---:B------:R-:W-:Y:S02]  /*0550*/  IADD3 R9, PT, PT, R25.reuse, R9, RZ ;  /* 0x0000000919097210 */ /* 0x040fe40007ffe0ff */
[----:B------:R-:W-:Y:S02]  /*0560*/  IADD3 R24, PT, PT, R25, R24, RZ ;  /* 0x0000001819187210 */ /* 0x000fe40007ffe0ff */
[----:B----4-:R-:W-:Y:S02]  /*0570*/  IADD3.X R13, PT, PT, RZ, R13, RZ, P1, !PT ;  /* 0x0000000dff0d7210 */ /* 0x010fe40000ffe4ff */
[----:B------:R-:W-:Y:S02]  /*0580*/  ISETP.NE.AND P1, PT, R7, RZ, PT ;  /* 0x000000ff0700720c */ /* 0x000fe40003f25270 */
[----:B------:R-:W-:-:S02]  /*0590*/  IADD3 R26, PT, PT, R25, R26, RZ ;  /* 0x0000001a191a7210 */ /* 0x000fc40007ffe0ff */
[C---:B------:R-:W-:Y:S02]  /*05a0*/  IADD3 R27, PT, PT, R25.reuse, R27, RZ ;  /* 0x0000001b191b7210 */ /* 0x040fe40007ffe0ff */
[C---:B------:R-:W-:Y:S02]  /*05b0*/  IADD3 R28, PT, PT, R25.reuse, R28, RZ ;  /* 0x0000001c191c7210 */ /* 0x040fe40007ffe0ff */
[----:B------:R-:W-:Y:S01]  /*05c0*/  IADD3 R29, PT, PT, R25, R29, RZ ;  /* 0x0000001d191d7210 */ /* 0x000fe20007ffe0ff */
[----:B---3--:R-:W-:-:S04]  /*05d0*/  FADD R19, R19, R22 ;  /* 0x0000001613137221 */ /* 0x008fc80000000000 */
[----:B------:R-:W-:-:S05]  /*05e0*/  FADD R19, R21, R19 ;  /* 0x0000001315137221 */ /* 0x000fca0000000000 */
[----:B------:R1:W-:Y:S01]  /*05f0*/  STG.E desc[UR4][R10.64], R19 ;  /* 0x000000130a007986 */ /* 0x0003e2000c101904 */
[----:B------:R-:W-:Y:S05]  /*0600*/  @P1 BRA `(.L_x_13) ;  /* 0xfffffffc000c1947 */ /* 0x000fea000383ffff */
.L_x_12:
[----:B------:R-:W-:Y:S05]  /*0610*/  @!P0 BRA `(.L_x_11) ;  /* 0x00000004004c8947 */ /* 0x000fea0003800000 */
[----:B------:R-:W-:Y:S02]  /*0620*/  ISETP.GE.U32.AND P1, PT, R4, 0x4, PT ;  /* 0x000000040400780c */ /* 0x000fe40003f26070 */
[----:B------:R-:W-:-:S04]  /*0630*/  LOP3.LUT R20, R3, 0x3, RZ, 0xc0, !PT ;  /* 0x0000000303147812 */ /* 0x000fc800078ec0ff */
[----:B------:R-:W-:-:S07]  /*0640*/  ISETP.NE.AND P0, PT, R20, RZ, PT ;  /* 0x000000ff1400720c */ /* 0x000fce0003f05270 */
[----:B------:R-:W-:Y:S06]  /*0650*/  @!P1 BRA `(.L_x_14) ;  /* 0x0000000000989947 */ /* 0x000fec0003800000 */
[----:B------:R-:W2:Y:S01]  /*0660*/  LDC.64 R14, c[0x0][0x380] ;  /* 0x0000e000ff0e7b82 */ /* 0x000ea20000000a00 */
[----:B------:R-:W-:Y:S01]  /*0670*/  IADD3 R7, PT, PT, R5, R6, RZ ;  /* 0x0000000605077210 */ /* 0x000fe20007ffe0ff */
[----:B------:R-:W-:Y:S01]  /*0680*/  IMAD R4, R6, R3, R0 ;  /* 0x0000000306047224 */ /* 0x000fe200078e0200 */
[----:B------:R-:W3:Y:S05]  /*0690*/  LDCU.64 UR6, c[0x0][0x380] ;  /* 0x00007000ff0677ac */ /* 0x000eea0008000a00 */
[----:B------:R-:W4:Y:S01]  /*06a0*/  LDC.64 R8, c[0x0][0x388] ;  /* 0x0000e200ff087b82 */ /* 0x000f220000000a00 */
[----:B--2---:R-:W-:-:S06]  /*06b0*/  IMAD.WIDE.U32 R14, R7, 0x4, R14 ;  /* 0x00000004070e7825 */ /* 0x004fcc00078e000e */
[----:B------:R-:W2:Y:S01]  /*06c0*/  LDG.E R14, desc[UR4][R14.64] ;  /* 0x000000040e0e7981 */ /* 0x000ea2000c1e1900 */
[----:B----4-:R-:W-:-:S06]  /*06d0*/  IMAD.WIDE.U32 R16, R4, 0x4, R8 ;  /* 0x0000000404107825 */ /* 0x010fcc00078e0008 */
[----:B------:R-:W2:Y:S01]  /*06e0*/  LDG.E R17, desc[UR4][R16.64] ;  /* 0x0000000410117981 */ /* 0x000ea2000c1e1900 */
[----:B------:R-:W-:Y:S02]  /*06f0*/  IADD3 R7, P1, PT, R5, R6, RZ ;  /* 0x0000000605077210 */ /* 0x000fe40007f3e0ff */
[----:B-1----:R-:W-:Y:S02]  /*0700*/  IADD3 R21, PT, PT, R4, R3, RZ ;  /* 0x0000000304157210 */ /* 0x002fe40007ffe0ff */
[----:B------:R-:W-:Y:S02]  /*0710*/  IADD3.X R22, PT, PT, RZ, RZ, RZ, P1, !PT ;  /* 0x000000ffff167210 */ /* 0x000fe40000ffe4ff */
[----:B---3--:R-:W-:-:S04]  /*0720*/  LEA R12, P1, R7, UR6, 0x2 ;  /* 0x00000006070c7c11 */ /* 0x008fc8000f8210ff */
[----:B------:R-:W-:Y:S01]  /*0730*/  LEA.HI.X R13, R7, UR7, R22, 0x2, P1 ;  /* 0x00000007070d7c11 */ /* 0x000fe200088f1416 */
[----:B--2---:R-:W-:-:S04]  /*0740*/  FADD R18, R14, R17 ;  /* 0x000000110e127221 */ /* 0x004fc80000000000 */
[----:B------:R-:W-:Y:S01]  /*0750*/  FADD R7, R19, R18 ;  /* 0x0000001213077221 */ /* 0x000fe20000000000 */
[----:B------:R-:W-:-:S04]  /*0760*/  IMAD.WIDE.U32 R18, R21, 0x4, R8 ;  /* 0x0000000415127825 */ /* 0x000fc800078e0008 */
[----:B------:R1:W-:Y:S04]  /*0770*/  STG.E desc[UR4][R10.64], R7 ;  /* 0x000000070a007986 */ /* 0x0003e8000c101904 */
[----:B------:R-:W2:Y:S04]  /*0780*/  LDG.E R19, desc[UR4][R18.64] ;  /* 0x0000000412137981 */ /* 0x000ea8000c1e1900 */
[----:B------:R-:W2:Y:S01]  /*0790*/  LDG.E R4, desc[UR4][R12.64+0x4] ;  /* 0x000004040c047981 */ /* 0x000ea2000c1e1900 */
[----:B------:R-:W-:-:S05]  /*07a0*/  IADD3 R21, PT, PT, R21, R3, RZ ;  /* 0x0000000315157210 */ /* 0x000fca0007ffe0ff */
[----:B------:R-:W-:-:S04]  /*07b0*/  IMAD.WIDE.U32 R14, R21, 0x4, R8 ;  /* 0x00000004150e7825 */ /* 0x000fc800078e0008 */
[----:B--2---:R-:W-:-:S04]  /*07c0*/  FADD R4, R4, R19 ;  /* 0x0000001304047221 */ /* 0x004fc80000000000 */
[----:B------:R-:W-:-:S05]  /*07d0*/  FADD R17, R7, R4 ;  /* 0x0000000407117221 */ /* 0x000fca0000000000 */
[----:B------:R2:W-:Y:S04]  /*07e0*/  STG.E desc[UR4][R10.64], R17 ;  /* 0x000000110a007986 */ /* 0x0005e8000c101904 */
[----:B------:R-:W3:Y:S04]  /*07f0*/  LDG.E R15, desc[UR4][R14.64] ;  /* 0x000000040e0f7981 */ /* 0x000ee8000c1e1900 */
[----:B------:R-:W3:Y:S01]  /*0800*/  LDG.E R4, desc[UR4][R12.64+0x8] ;  /* 0x000008040c047981 */ /* 0x000ee2000c1e1900 */
[----:B------:R-:W-:-:S05]  /*0810*/  IADD3 R21, PT, PT, R21, R3, RZ ;  /* 0x0000000315157210 */ /* 0x000fca0007ffe0ff */
[----:B------:R-:W-:-:S04]  /*0820*/  IMAD.WIDE.U32 R8, R21, 0x4, R8 ;  /* 0x0000000415087825 */ /* 0x000fc800078e0008 */
[----:B---3--:R-:W-:-:S04]  /*0830*/  FADD R4, R4, R15 ;  /* 0x0000000f04047221 */ /* 0x008fc80000000000 */
[----:B-1----:R-:W-:-:S05]  /*0840*/  FADD R7, R17, R4 ;  /* 0x0000000411077221 */ /* 0x002fca0000000000 */
[----:B------:R2:W-:Y:S04]  /*0850*/  STG.E desc[UR4][R10.64], R7 ;  /* 0x000000070a007986 */ /* 0x0005e8000c101904 */
[----:B------:R-:W3:Y:S04]  /*0860*/  LDG.E R4, desc[UR4][R12.64+0xc] ;  /* 0x00000c040c047981 */ /* 0x000ee8000c1e1900 */
[----:B------:R-:W3:Y:S01]  /*0870*/  LDG.E R9, desc[UR4][R8.64] ;  /* 0x0000000408097981 */ /* 0x000ee2000c1e1900 */
[----:B------:R-:W-:Y:S01]  /*0880*/  IADD3 R6, PT, PT, R6, 0x4, RZ ;  /* 0x0000000406067810 */ /* 0x000fe20007ffe0ff */
[----:B---3--:R-:W-:-:S04]  /*0890*/  FADD R4, R4, R9 ;  /* 0x0000000904047221 */ /* 0x008fc80000000000 */
[----:B------:R-:W-:-:S05]  /*08a0*/  FADD R19, R7, R4 ;  /* 0x0000000407137221 */ /* 0x000fca0000000000 */
[----:B------:R2:W-:Y:S02]  /*08b0*/  STG.E desc[UR4][R10.64], R19 ;  /* 0x000000130a007986 */ /* 0x0005e4000c101904 */
.L_x_14:
[----:B------:R-:W-:Y:S05]  /*08c0*/  @!P0 BRA `(.L_x_11) ;  /* 0x0000000000a08947 */ /* 0x000fea0003800000 */
[----:B------:R-:W-:Y:S02]  /*08d0*/  ISETP.NE.AND P1, PT, R20, 0x1, PT ;  /* 0x000000011400780c */ /* 0x000fe40003f25270 */
[----:B------:R-:W-:-:S04]  /*08e0*/  LOP3.LUT R4, R3, 0x1, RZ, 0xc0, !PT ;  /* 0x0000000103047812 */ /* 0x000fc800078ec0ff */
[----:B------:R-:W-:-:S07]  /*08f0*/  ISETP.NE.U32.AND P0, PT, R4, 0x1, PT ;  /* 0x000000010400780c */ /* 0x000fce0003f05070 */
[----:B------:R-:W-:Y:S06]  /*0900*/  @!P1 BRA `(.L_x_15) ;  /* 0x0000000000609947 */ /* 0x000fec0003800000 */
[----:B------:R-:W3:Y:S01]  /*0910*/  LDC.64 R12, c[0x0][0x380] ;  /* 0x0000e000ff0c7b82 */ /* 0x000ee20000000a00 */
[----:B------:R-:W-:Y:S01]  /*0920*/  IADD3 R15, PT, PT, R5, R6, RZ ;  /* 0x00000006050f7210 */ /* 0x000fe20007ffe0ff */
[----:B--2---:R-:W-:Y:S01]  /*0930*/  IMAD R7, R6, R3, R0 ;  /* 0x0000000306077224 */ /* 0x004fe200078e0200 */
[----:B------:R-:W2:Y:S05]  /*0940*/  LDCU.64 UR6, c[0x0][0x380] ;  /* 0x00007000ff0677ac */ /* 0x000eaa0008000a00 */
[----:B------:R-:W4:Y:S01]  /*0950*/  LDC.64 R8, c[0x0][0x388] ;  /* 0x0000e200ff087b82 */ /* 0x000f220000000a00 */
[----:B---3--:R-:W-:-:S06]  /*0960*/  IMAD.WIDE.U32 R14, R15, 0x4, R12 ;  /* 0x000000040f0e7825 */ /* 0x008fcc00078e000c */
[----:B------:R-:W3:Y:S01]  /*0970*/  LDG.E R14, desc[UR4][R14.64] ;  /* 0x000000040e0e7981 */ /* 0x000ee2000c1e1900 */
[----:B----4-:R-:W-:-:S06]  /*0980*/  IMAD.WIDE.U32 R16, R7, 0x4, R8 ;  /* 0x0000000407107825 */ /* 0x010fcc00078e0008 */
[----:B------:R-:W3:Y:S01]  /*0990*/  LDG.E R17, desc[UR4][R16.64] ;  /* 0x0000000410117981 */ /* 0x000ee2000c1e1900 */
[----:B------:R-:W-:Y:S02]  /*09a0*/  IADD3 R13, P1, PT, R5, R6, RZ ;  /* 0x00000006050d7210 */ /* 0x000fe40007f3e0ff */
[----:B-1----:R-:W-:Y:S02]  /*09b0*/  IADD3 R21, PT, PT, R7, R3, RZ ;  /* 0x0000000307157210 */ /* 0x002fe40007ffe0ff */
[----:B------:R-:W-:Y:S02]  /*09c0*/  IADD3.X R18, PT, PT, RZ, RZ, RZ, P1, !PT ;  /* 0x000000ffff127210 */ /* 0x000fe40000ffe4ff */
[----:B--2---:R-:W-:Y:S01]  /*09d0*/  LEA R12, P1, R13, UR6, 0x2 ;  /* 0x000000060d0c7c11 */ /* 0x004fe2000f8210ff */
[----:B------:R-:W-:-:S03]  /*09e0*/  IMAD.WIDE.U32 R8, R21, 0x4, R8 ;  /* 0x0000000415087825 */ /* 0x000fc600078e0008 */
[----:B------:R-:W-:Y:S01]  /*09f0*/  LEA.HI.X R13, R13, UR7, R18, 0x2, P1 ;  /* 0x000000070d0d7c11 */ /* 0x000fe200088f1412 */
[----:B---3--:R-:W-:-:S04]  /*0a00*/  FADD R4, R14, R17 ;  /* 0x000000110e047221 */ /* 0x008fc80000000000 */
[----:B------:R-:W-:-:S05]  /*0a10*/  FADD R7, R19, R4 ;  /* 0x0000000413077221 */ /* 0x000fca0000000000 */
[----:B------:R3:W-:Y:S04]  /*0a20*/  STG.E desc[UR4][R10.64], R7 ;  /* 0x000000070a007986 */ /* 0x0007e8000c101904 */
[----:B------:R-:W2:Y:S04]  /*0a30*/  LDG.E R9, desc[UR4][R8.64] ;  /* 0x0000000408097981 */ /* 0x000ea8000c1e1900 */
[----:B------:R-:W2:Y:S01]  /*0a40*/  LDG.E R12, desc[UR4][R12.64+0x4] ;  /* 0x000004040c0c7981 */ /* 0x000ea2000c1e1900 */
[----:B------:R-:W-:Y:S01]  /*0a50*/  IADD3 R6, PT, PT, R6, 0x2, RZ ;  /* 0x0000000206067810 */ /* 0x000fe20007ffe0ff */
[----:B--2---:R-:W-:-:S04]  /*0a60*/  FADD R4, R12, R9 ;  /* 0x000000090c047221 */ /* 0x004fc80000000000 */
[----:B------:R-:W-:-:S05]  /*0a70*/  FADD R19, R7, R4 ;  /* 0x0000000407137221 */ /* 0x000fca0000000000 */
[----:B------:R3:W-:Y:S02]  /*0a80*/  STG.E desc[UR4][R10.64], R19 ;  /* 0x000000130a007986 */ /* 0x0007e4000c101904 */
.L_x_15:
[----:B------:R-:W-:Y:S05]  /*0a90*/  @P0 BRA `(.L_x_11) ;  /* 0x00000000002c0947 */ /* 0x000fea0003800000 */
[----:B------:R-:W4:Y:S01]  /*0aa0*/  LDC.64 R8, c[0x0][0x380] ;  /* 0x0000e000ff087b82 */ /* 0x000f220000000a00 */
[----:B------:R-:W-:Y:S01]  /*0ab0*/  IADD3 R5, PT, PT, R5, R6, RZ ;  /* 0x0000000605057210 */ /* 0x000fe20007ffe0ff */
[----:B--23--:R-:W-:-:S06]  /*0ac0*/  IMAD R7, R6, R3, R0 ;  /* 0x0000000306077224 */ /* 0x00cfcc00078e0200 */
[----:B------:R-:W2:Y:S01]  /*0ad0*/  LDC.64 R12, c[0x0][0x388] ;  /* 0x0000e200ff0c7b82 */ /* 0x000ea20000000a00 */
[----:B----4-:R-:W-:-:S06]  /*0ae0*/  IMAD.WIDE.U32 R4, R5, 0x4, R8 ;  /* 0x0000000405047825 */ /* 0x010fcc00078e0008 */
[----:B------:R-:W3:Y:S01]  /*0af0*/  LDG.E R4, desc[UR4][R4.64] ;  /* 0x0000000404047981 */ /* 0x000ee2000c1e1900 */
[----:B--2---:R-:W-:-:S06]  /*0b00*/  IMAD.WIDE.U32 R6, R7, 0x4, R12 ;  /* 0x0000000407067825 */ /* 0x004fcc00078e000c */
[----:B------:R-:W3:Y:S02]  /*0b10*/  LDG.E R7, desc[UR4][R6.64] ;  /* 0x0000000406077981 */ /* 0x000ee4000c1e1900 */
[----:B---3--:R-:W-:-:S04]  /*0b20*/  FADD R0, R4, R7 ;  /* 0x0000000704007221 */ /* 0x008fc80000000000 */
[----:B-1----:R-:W-:-:S05]  /*0b30*/  FADD R19, R19, R0 ;  /* 0x0000000013137221 */ /* 0x002fca0000000000 */
[----:B------:R4:W-:Y:S02]  /*0b40*/  STG.E desc[UR4][R10.64], R19 ;  /* 0x000000130a007986 */ /* 0x0009e4000c101904 */
.L_x_11:
[----:B------:R-:W5:Y:S02]  /*0b50*/  LDC.64 R4, c[0x0][0x390] ;  /* 0x0000e400ff047b82 */ /* 0x000f640000000a00 */
[----:B-----5:R-:W-:-:S06]  /*0b60*/  IMAD.WIDE R2, R2, 0x4, R4 ;  /* 0x0000000402027825 */ /* 0x020fcc00078e0204 */
[----:B------:R-:W1:Y:S02]  /*0b70*/  LDG.E R2, desc[UR4][R2.64] ;  /* 0x0000000402027981 */ /* 0x000e64000c1e1900 */
[----:B-1234-:R-:W-:-:S05]  /*0b80*/  FADD R19, R2, R19 ;  /* 0x0000001302137221 */ /* 0x01efca0000000000 */
[----:B------:R-:W-:Y:S01]  /*0b90*/  STG.E desc[UR4][R10.64], R19 ;  /* 0x000000130a007986 */ /* 0x000fe2000c101904 */
[----:B------:R-:W-:Y:S05]  /*0ba0*/  EXIT ;  /* 0x000000000000794d */ /* 0x000fea0003800000 */
.L_x_16:
        /* <DEDUP_REMOVED lines=13> */
.L_x_19:


//--------------------- .nv.shared.reserved.0     --------------------------
	.section	.nv.shared.reserved.0,"aw",@nobits
	.weak		__nv_reservedSMEM_offset_0_alias
	.size		__nv_reservedSMEM_offset_0_alias, 0, 64
	.other		__nv_reservedSMEM_offset_0_alias,@"STO_CUDA_RESERVED_SHARED STV_DEFAULT"
__nv_reservedSMEM_offset_0_alias:
	.zero		0
	.zero		64


//--------------------- .nv.constant0._Z14MatVecDistancePfS_S_i --------------------------
	.section	.nv.constant0._Z14MatVecDistancePfS_S_i,"a",@progbits
	.sectionflags	@""
	.align	4
.nv.constant0._Z14MatVecDistancePfS_S_i:
	.zero		924


//--------------------- .nv.constant0._Z9MatMulAddPfS_S_S_i --------------------------
	.section	.nv.constant0._Z9MatMulAddPfS_S_S_i,"a",@progbits
	.sectionflags	@""
	.align	4
.nv.constant0._Z9MatMulAddPfS_S_S_i:
	.zero		932


//--------------------- SYMBOLS --------------------------

	.type		.nv.reservedSmem.offset0,@object
	.size		.nv.reservedSmem.offset0,0x4
